//
// Generated by NVIDIA NVVM Compiler
//
// Compiler Build ID: CL-36424714
// Cuda compilation tools, release 13.0, V13.0.88
// Based on NVVM 20.0.0
//

.version 9.0
.target sm_100
.address_size 64

	// .globl	_Z23gather_axis0_kernel_f32PKfPKlPfll

.visible .entry _Z23gather_axis0_kernel_f32PKfPKlPfll(
	.param .u64 .ptr .align 1 _Z23gather_axis0_kernel_f32PKfPKlPfll_param_0,
	.param .u64 .ptr .align 1 _Z23gather_axis0_kernel_f32PKfPKlPfll_param_1,
	.param .u64 .ptr .align 1 _Z23gather_axis0_kernel_f32PKfPKlPfll_param_2,
	.param .u64 _Z23gather_axis0_kernel_f32PKfPKlPfll_param_3,
	.param .u64 _Z23gather_axis0_kernel_f32PKfPKlPfll_param_4
)
{
	.reg .pred 	%p<6>;
	.reg .b32 	%r<7>;
	.reg .b32 	%f<2>;
	.reg .b64 	%rd<25>;

	ld.param.u64 	%rd10, [_Z23gather_axis0_kernel_f32PKfPKlPfll_param_0];
	ld.param.u64 	%rd13, [_Z23gather_axis0_kernel_f32PKfPKlPfll_param_1];
	ld.param.u64 	%rd11, [_Z23gather_axis0_kernel_f32PKfPKlPfll_param_2];
	ld.param.u64 	%rd14, [_Z23gather_axis0_kernel_f32PKfPKlPfll_param_3];
	ld.param.u64 	%rd12, [_Z23gather_axis0_kernel_f32PKfPKlPfll_param_4];
	cvta.to.global.u64 	%rd15, %rd13;
	mov.u32 	%r5, %ctaid.x;
	cvt.u64.u32 	%rd1, %r5;
	mul.wide.u32 	%rd16, %r5, 8;
	add.s64 	%rd17, %rd15, %rd16;
	ld.global.nc.u64 	%rd2, [%rd17];
	setp.lt.s64 	%p1, %rd2, 0;
	setp.ge.s64 	%p2, %rd2, %rd14;
	or.pred  	%p3, %p1, %p2;
	@%p3 bra 	$L__BB0_4;
	mov.u32 	%r6, %tid.x;
	cvt.u64.u32 	%rd24, %r6;
	setp.le.s64 	%p4, %rd12, %rd24;
	@%p4 bra 	$L__BB0_4;
	mov.u32 	%r2, %ntid.x;
	cvta.to.global.u64 	%rd4, %rd10;
	cvta.to.global.u64 	%rd5, %rd11;
	mul.lo.s64 	%rd6, %rd12, %rd1;
	mul.lo.s64 	%rd7, %rd2, %rd12;
$L__BB0_3:
	add.s64 	%rd18, %rd24, %rd7;
	shl.b64 	%rd19, %rd18, 2;
	add.s64 	%rd20, %rd4, %rd19;
	ld.global.nc.f32 	%f1, [%rd20];
	add.s64 	%rd21, %rd24, %rd6;
	shl.b64 	%rd22, %rd21, 2;
	add.s64 	%rd23, %rd5, %rd22;
	st.global.f32 	[%rd23], %f1;
	add.s32 	%r6, %r6, %r2;
	cvt.s64.s32 	%rd24, %r6;
	setp.gt.s64 	%p5, %rd12, %rd24;
	@%p5 bra 	$L__BB0_3;
$L__BB0_4:
	ret;

}
	// .globl	_Z17gather_kernel_f32PKfPKlPfllll
.visible .entry _Z17gather_kernel_f32PKfPKlPfllll(
	.param .u64 .ptr .align 1 _Z17gather_kernel_f32PKfPKlPfllll_param_0,
	.param .u64 .ptr .align 1 _Z17gather_kernel_f32PKfPKlPfllll_param_1,
	.param .u64 .ptr .align 1 _Z17gather_kernel_f32PKfPKlPfllll_param_2,
	.param .u64 _Z17gather_kernel_f32PKfPKlPfllll_param_3,
	.param .u64 _Z17gather_kernel_f32PKfPKlPfllll_param_4,
	.param .u64 _Z17gather_kernel_f32PKfPKlPfllll_param_5,
	.param .u64 _Z17gather_kernel_f32PKfPKlPfllll_param_6
)
{
	.reg .pred 	%p<7>;
	.reg .b32 	%r<15>;
	.reg .b32 	%f<2>;
	.reg .b64 	%rd<45>;

	ld.param.u64 	%rd16, [_Z17gather_kernel_f32PKfPKlPfllll_param_0];
	ld.param.u64 	%rd17, [_Z17gather_kernel_f32PKfPKlPfllll_param_1];
	ld.param.u64 	%rd18, [_Z17gather_kernel_f32PKfPKlPfllll_param_2];
	ld.param.u64 	%rd22, [_Z17gather_kernel_f32PKfPKlPfllll_param_3];
	ld.param.u64 	%rd19, [_Z17gather_kernel_f32PKfPKlPfllll_param_4];
	ld.param.u64 	%rd20, [_Z17gather_kernel_f32PKfPKlPfllll_param_5];
	ld.param.u64 	%rd21, [_Z17gather_kernel_f32PKfPKlPfllll_param_6];
	mul.lo.s64 	%rd23, %rd20, %rd22;
	mul.lo.s64 	%rd24, %rd23, %rd21;
	mov.u32 	%r1, %ctaid.x;
	mov.u32 	%r2, %ntid.x;
	mov.u32 	%r3, %tid.x;
	mad.lo.s32 	%r4, %r1, %r2, %r3;
	cvt.u64.u32 	%rd1, %r4;
	setp.le.s64 	%p1, %rd24, %rd1;
	@%p1 bra 	$L__BB1_9;
	mul.lo.s64 	%rd2, %rd21, %rd20;
	and.b64  	%rd25, %rd2, -4294967296;
	setp.ne.s64 	%p2, %rd25, 0;
	@%p2 bra 	$L__BB1_3;
	cvt.u32.u64 	%r5, %rd2;
	cvt.u32.u64 	%r6, %rd1;
	div.u32 	%r7, %r6, %r5;
	mul.lo.s32 	%r8, %r7, %r5;
	sub.s32 	%r9, %r6, %r8;
	cvt.u64.u32 	%rd41, %r7;
	cvt.u64.u32 	%rd42, %r9;
	bra.uni 	$L__BB1_4;
$L__BB1_3:
	div.s64 	%rd41, %rd1, %rd2;
	mul.lo.s64 	%rd26, %rd41, %rd2;
	sub.s64 	%rd42, %rd1, %rd26;
$L__BB1_4:
	or.b64  	%rd27, %rd42, %rd20;
	and.b64  	%rd28, %rd27, -4294967296;
	setp.ne.s64 	%p3, %rd28, 0;
	@%p3 bra 	$L__BB1_6;
	cvt.u32.u64 	%r10, %rd20;
	cvt.u32.u64 	%r11, %rd42;
	div.u32 	%r12, %r11, %r10;
	mul.lo.s32 	%r13, %r12, %r10;
	sub.s32 	%r14, %r11, %r13;
	cvt.u64.u32 	%rd43, %r12;
	cvt.u64.u32 	%rd44, %r14;
	bra.uni 	$L__BB1_7;
$L__BB1_6:
	div.s64 	%rd43, %rd42, %rd20;
	mul.lo.s64 	%rd29, %rd43, %rd20;
	sub.s64 	%rd44, %rd42, %rd29;
$L__BB1_7:
	cvta.to.global.u64 	%rd30, %rd17;
	shl.b64 	%rd31, %rd43, 3;
	add.s64 	%rd32, %rd30, %rd31;
	ld.global.nc.u64 	%rd15, [%rd32];
	setp.lt.s64 	%p4, %rd15, 0;
	setp.ge.s64 	%p5, %rd15, %rd19;
	or.pred  	%p6, %p4, %p5;
	@%p6 bra 	$L__BB1_9;
	mad.lo.s64 	%rd33, %rd41, %rd19, %rd15;
	mad.lo.s64 	%rd34, %rd33, %rd20, %rd44;
	cvta.to.global.u64 	%rd35, %rd16;
	shl.b64 	%rd36, %rd34, 2;
	add.s64 	%rd37, %rd35, %rd36;
	ld.global.nc.f32 	%f1, [%rd37];
	cvta.to.global.u64 	%rd38, %rd18;
	shl.b64 	%rd39, %rd1, 2;
	add.s64 	%rd40, %rd38, %rd39;
	st.global.f32 	[%rd40], %f1;
$L__BB1_9:
	ret;

}
	// .globl	_Z23gather_axis0_kernel_f16PK6__halfPKlPS_ll
.visible .entry _Z23gather_axis0_kernel_f16PK6__halfPKlPS_ll(
	.param .u64 .ptr .align 1 _Z23gather_axis0_kernel_f16PK6__halfPKlPS_ll_param_0,
	.param .u64 .ptr .align 1 _Z23gather_axis0_kernel_f16PK6__halfPKlPS_ll_param_1,
	.param .u64 .ptr .align 1 _Z23gather_axis0_kernel_f16PK6__halfPKlPS_ll_param_2,
	.param .u64 _Z23gather_axis0_kernel_f16PK6__halfPKlPS_ll_param_3,
	.param .u64 _Z23gather_axis0_kernel_f16PK6__halfPKlPS_ll_param_4
)
{
	.reg .pred 	%p<6>;
	.reg .b16 	%rs<2>;
	.reg .b32 	%r<7>;
	.reg .b64 	%rd<25>;

	ld.param.u64 	%rd10, [_Z23gather_axis0_kernel_f16PK6__halfPKlPS_ll_param_0];
	ld.param.u64 	%rd13, [_Z23gather_axis0_kernel_f16PK6__halfPKlPS_ll_param_1];
	ld.param.u64 	%rd11, [_Z23gather_axis0_kernel_f16PK6__halfPKlPS_ll_param_2];
	ld.param.u64 	%rd14, [_Z23gather_axis0_kernel_f16PK6__halfPKlPS_ll_param_3];
	ld.param.u64 	%rd12, [_Z23gather_axis0_kernel_f16PK6__halfPKlPS_ll_param_4];
	cvta.to.global.u64 	%rd15, %rd13;
	mov.u32 	%r5, %ctaid.x;
	cvt.u64.u32 	%rd1, %r5;
	mul.wide.u32 	%rd16, %r5, 8;
	add.s64 	%rd17, %rd15, %rd16;
	ld.global.nc.u64 	%rd2, [%rd17];
	setp.lt.s64 	%p1, %rd2, 0;
	setp.ge.s64 	%p2, %rd2, %rd14;
	or.pred  	%p3, %p1, %p2;
	@%p3 bra 	$L__BB2_4;
	mov.u32 	%r6, %tid.x;
	cvt.u64.u32 	%rd24, %r6;
	setp.le.s64 	%p4, %rd12, %rd24;
	@%p4 bra 	$L__BB2_4;
	mov.u32 	%r2, %ntid.x;
	cvta.to.global.u64 	%rd4, %rd10;
	cvta.to.global.u64 	%rd5, %rd11;
	mul.lo.s64 	%rd6, %rd12, %rd1;
	mul.lo.s64 	%rd7, %rd2, %rd12;
$L__BB2_3:
	add.s64 	%rd18, %rd24, %rd6;
	shl.b64 	%rd19, %rd18, 1;
	add.s64 	%rd20, %rd5, %rd19;
	add.s64 	%rd21, %rd24, %rd7;
	shl.b64 	%rd22, %rd21, 1;
	add.s64 	%rd23, %rd4, %rd22;
	ld.global.nc.u16 	%rs1, [%rd23];
	st.global.u16 	[%rd20], %rs1;
	add.s32 	%r6, %r6, %r2;
	cvt.s64.s32 	%rd24, %r6;
	setp.gt.s64 	%p5, %rd12, %rd24;
	@%p5 bra 	$L__BB2_3;
$L__BB2_4:
	ret;

}
	// .globl	_Z17gather_kernel_f16PK6__halfPKlPS_llll
.visible .entry _Z17gather_kernel_f16PK6__halfPKlPS_llll(
	.param .u64 .ptr .align 1 _Z17gather_kernel_f16PK6__halfPKlPS_llll_param_0,
	.param .u64 .ptr .align 1 _Z17gather_kernel_f16PK6__halfPKlPS_llll_param_1,
	.param .u64 .ptr .align 1 _Z17gather_kernel_f16PK6__halfPKlPS_llll_param_2,
	.param .u64 _Z17gather_kernel_f16PK6__halfPKlPS_llll_param_3,
	.param .u64 _Z17gather_kernel_f16PK6__halfPKlPS_llll_param_4,
	.param .u64 _Z17gather_kernel_f16PK6__halfPKlPS_llll_param_5,
	.param .u64 _Z17gather_kernel_f16PK6__halfPKlPS_llll_param_6
)
{
	.reg .pred 	%p<7>;
	.reg .b16 	%rs<2>;
	.reg .b32 	%r<15>;
	.reg .b64 	%rd<45>;

	ld.param.u64 	%rd16, [_Z17gather_kernel_f16PK6__halfPKlPS_llll_param_0];
	ld.param.u64 	%rd17, [_Z17gather_kernel_f16PK6__halfPKlPS_llll_param_1];
	ld.param.u64 	%rd18, [_Z17gather_kernel_f16PK6__halfPKlPS_llll_param_2];
	ld.param.u64 	%rd22, [_Z17gather_kernel_f16PK6__halfPKlPS_llll_param_3];
	ld.param.u64 	%rd19, [_Z17gather_kernel_f16PK6__halfPKlPS_llll_param_4];
	ld.param.u64 	%rd20, [_Z17gather_kernel_f16PK6__halfPKlPS_llll_param_5];
	ld.param.u64 	%rd21, [_Z17gather_kernel_f16PK6__halfPKlPS_llll_param_6];
	mul.lo.s64 	%rd23, %rd20, %rd22;
	mul.lo.s64 	%rd24, %rd23, %rd21;
	mov.u32 	%r1, %ctaid.x;
	mov.u32 	%r2, %ntid.x;
	mov.u32 	%r3, %tid.x;
	mad.lo.s32 	%r4, %r1, %r2, %r3;
	cvt.u64.u32 	%rd1, %r4;
	setp.le.s64 	%p1, %rd24, %rd1;
	@%p1 bra 	$L__BB3_9;
	mul.lo.s64 	%rd2, %rd21, %rd20;
	and.b64  	%rd25, %rd2, -4294967296;
	setp.ne.s64 	%p2, %rd25, 0;
	@%p2 bra 	$L__BB3_3;
	cvt.u32.u64 	%r5, %rd2;
	cvt.u32.u64 	%r6, %rd1;
	div.u32 	%r7, %r6, %r5;
	mul.lo.s32 	%r8, %r7, %r5;
	sub.s32 	%r9, %r6, %r8;
	cvt.u64.u32 	%rd41, %r7;
	cvt.u64.u32 	%rd42, %r9;
	bra.uni 	$L__BB3_4;
$L__BB3_3:
	div.s64 	%rd41, %rd1, %rd2;
	mul.lo.s64 	%rd26, %rd41, %rd2;
	sub.s64 	%rd42, %rd1, %rd26;
$L__BB3_4:
	or.b64  	%rd27, %rd42, %rd20;
	and.b64  	%rd28, %rd27, -4294967296;
	setp.ne.s64 	%p3, %rd28, 0;
	@%p3 bra 	$L__BB3_6;
	cvt.u32.u64 	%r10, %rd20;
	cvt.u32.u64 	%r11, %rd42;
	div.u32 	%r12, %r11, %r10;
	mul.lo.s32 	%r13, %r12, %r10;
	sub.s32 	%r14, %r11, %r13;
	cvt.u64.u32 	%rd43, %r12;
	cvt.u64.u32 	%rd44, %r14;
	bra.uni 	$L__BB3_7;
$L__BB3_6:
	div.s64 	%rd43, %rd42, %rd20;
	mul.lo.s64 	%rd29, %rd43, %rd20;
	sub.s64 	%rd44, %rd42, %rd29;
$L__BB3_7:
	cvta.to.global.u64 	%rd30, %rd17;
	shl.b64 	%rd31, %rd43, 3;
	add.s64 	%rd32, %rd30, %rd31;
	ld.global.nc.u64 	%rd15, [%rd32];
	setp.lt.s64 	%p4, %rd15, 0;
	setp.ge.s64 	%p5, %rd15, %rd19;
	or.pred  	%p6, %p4, %p5;
	@%p6 bra 	$L__BB3_9;
	mad.lo.s64 	%rd33, %rd41, %rd19, %rd15;
	mad.lo.s64 	%rd34, %rd33, %rd20, %rd44;
	cvta.to.global.u64 	%rd35, %rd18;
	shl.b64 	%rd36, %rd1, 1;
	add.s64 	%rd37, %rd35, %rd36;
	cvta.to.global.u64 	%rd38, %rd16;
	shl.b64 	%rd39, %rd34, 1;
	add.s64 	%rd40, %rd38, %rd39;
	ld.global.nc.u16 	%rs1, [%rd40];
	st.global.u16 	[%rd37], %rs1;
$L__BB3_9:
	ret;

}


// ===== COMPILED SASS (sm_100) =====

	.target	sm_100

	.elftype	@"ET_EXEC"


//--------------------- .note.nv.tkinfo           --------------------------
	.section	.note.nv.tkinfo,"",@"SHT_NOTE"
	.sectionflags	@"SHF_NOTE_NV_TKINFO"
	.tkinfo
        /*0018*/ 	.word	0x00000002
        /*0030*/ 	.string	""
        /*0030*/ 	.string	"ptxas"
        /*0030*/ 	.string	"Cuda compilation tools, release 13.0, V13.0.88"
        /*0030*/ 	.string	"Build cuda_13.0.r13.0/compiler.36424714_0"
        /*0030*/ 	.string	"-arch sm_100 -m 64 "



//--------------------- .note.nv.cuinfo           --------------------------
	.section	.note.nv.cuinfo,"",@"SHT_NOTE"
	.sectionflags	@"SHF_NOTE_NV_CUINFO"
        /*0018*/ 	.short	0x0002
        /*001a*/ 	.short	0x0064
        /*001c*/ 	.short	0x0082
	.zero		2


//--------------------- .nv.info                  --------------------------
	.section	.nv.info,"",@"SHT_CUDA_INFO"
	.align	4


	//----- nvinfo : EIATTR_REGCOUNT
	.align		4
        /*0000*/ 	.byte	0x04, 0x2f
        /*0002*/ 	.short	(.L_1 - .L_0)
	.align		4
.L_0:
        /*0004*/ 	.word	index@(_Z23gather_axis0_kernel_f32PKfPKlPfll)
        /*0008*/ 	.word	0x0000000e


	//----- nvinfo : EIATTR_FRAME_SIZE
	.align		4
.L_1:
        /*000c*/ 	.byte	0x04, 0x11
        /*000e*/ 	.short	(.L_3 - .L_2)
	.align		4
.L_2:
        /*0010*/ 	.word	index@(_Z23gather_axis0_kernel_f32PKfPKlPfll)
        /*0014*/ 	.word	0x00000000


	//----- nvinfo : EIATTR_REGCOUNT
	.align		4
.L_3:
        /*0018*/ 	.byte	0x04, 0x2f
        /*001a*/ 	.short	(.L_5 - .L_4)
	.align		4
.L_4:
        /*001c*/ 	.word	index@(_Z17gather_kernel_f32PKfPKlPfllll)
        /*0020*/ 	.word	0x00000018


	//----- nvinfo : EIATTR_FRAME_SIZE
	.align		4
.L_5:
        /*0024*/ 	.byte	0x04, 0x11
        /*0026*/ 	.short	(.L_7 - .L_6)
	.align		4
.L_6:
        /*0028*/ 	.word	index@($__internal_1_$__cuda_sm20_div_s64)
        /*002c*/ 	.word	0x00000000


	//----- nvinfo : EIATTR_FRAME_SIZE
	.align		4
.L_7:
        /*0030*/ 	.byte	0x04, 0x11
        /*0032*/ 	.short	(.L_9 - .L_8)
	.align		4
.L_8:
        /*0034*/ 	.word	index@(_Z17gather_kernel_f32PKfPKlPfllll)
        /*0038*/ 	.word	0x00000000


	//----- nvinfo : EIATTR_REGCOUNT
	.align		4
.L_9:
        /*003c*/ 	.byte	0x04, 0x2f
        /*003e*/ 	.short	(.L_11 - .L_10)
	.align		4
.L_10:
        /*0040*/ 	.word	index@(_Z23gather_axis0_kernel_f16PK6__halfPKlPS_ll)
        /*0044*/ 	.word	0x0000000e


	//----- nvinfo : EIATTR_FRAME_SIZE
	.align		4
.L_11:
        /*0048*/ 	.byte	0x04, 0x11
        /*004a*/ 	.short	(.L_13 - .L_12)
	.align		4
.L_12:
        /*004c*/ 	.word	index@(_Z23gather_axis0_kernel_f16PK6__halfPKlPS_ll)
        /*0050*/ 	.word	0x00000000


	//----- nvinfo : EIATTR_REGCOUNT
	.align		4
.L_13:
        /*0054*/ 	.byte	0x04, 0x2f
        /*0056*/ 	.short	(.L_15 - .L_14)
	.align		4
.L_14:
        /*0058*/ 	.word	index@(_Z17gather_kernel_f16PK6__halfPKlPS_llll)
        /*005c*/ 	.word	0x00000018


	//----- nvinfo : EIATTR_FRAME_SIZE
	.align		4
.L_15:
        /*0060*/ 	.byte	0x04, 0x11
        /*0062*/ 	.short	(.L_17 - .L_16)
	.align		4
.L_16:
        /*0064*/ 	.word	index@($__internal_0_$__cuda_sm20_div_s64)
        /*0068*/ 	.word	0x00000000


	//----- nvinfo : EIATTR_FRAME_SIZE
	.align		4
.L_17:
        /*006c*/ 	.byte	0x04, 0x11
        /*006e*/ 	.short	(.L_19 - .L_18)
	.align		4
.L_18:
        /*0070*/ 	.word	index@(_Z17gather_kernel_f16PK6__halfPKlPS_llll)
        /*0074*/ 	.word	0x00000000


	//----- nvinfo : EIATTR_MIN_STACK_SIZE
	.align		4
.L_19:
        /*0078*/ 	.byte	0x04, 0x12
        /*007a*/ 	.short	(.L_21 - .L_20)
	.align		4
.L_20:
        /*007c*/ 	.word	index@(_Z17gather_kernel_f16PK6__halfPKlPS_llll)
        /*0080*/ 	.word	0x00000000


	//----- nvinfo : EIATTR_MIN_STACK_SIZE
	.align		4
.L_21:
        /*0084*/ 	.byte	0x04, 0x12
        /*0086*/ 	.short	(.L_23 - .L_22)
	.align		4
.L_22:
        /*0088*/ 	.word	index@(_Z23gather_axis0_kernel_f16PK6__halfPKlPS_ll)
        /*008c*/ 	.word	0x00000000


	//----- nvinfo : EIATTR_MIN_STACK_SIZE
	.align		4
.L_23:
        /*0090*/ 	.byte	0x04, 0x12
        /*0092*/ 	.short	(.L_25 - .L_24)
	.align		4
.L_24:
        /*0094*/ 	.word	index@(_Z17gather_kernel_f32PKfPKlPfllll)
        /*0098*/ 	.word	0x00000000


	//----- nvinfo : EIATTR_MIN_STACK_SIZE
	.align		4
.L_25:
        /*009c*/ 	.byte	0x04, 0x12
        /*009e*/ 	.short	(.L_27 - .L_26)
	.align		4
.L_26:
        /*00a0*/ 	.word	index@(_Z23gather_axis0_kernel_f32PKfPKlPfll)
        /*00a4*/ 	.word	0x00000000
.L_27:


//--------------------- .nv.compat                --------------------------
	.section	.nv.compat,"",@"SHT_CUDA_COMPAT_INFO"
	.align	4
        /*0000*/ 	.byte	0x02, 0x09, 0x00, 0x00, 0x02, 0x02, 0x01, 0x00, 0x02, 0x05, 0x05, 0x00, 0x03, 0x07, 0x01, 0x01
        /*0010*/ 	.byte	0x02, 0x03, 0x00, 0x00, 0x02, 0x06, 0x01, 0x00, 0x04, 0x0b, 0x08, 0x00, 0x09, 0x00, 0x00, 0x00
        /*0020*/ 	.byte	0x00, 0x00, 0x00, 0x00


//--------------------- .nv.info._Z17gather_kernel_f16PK6__halfPKlPS_llll --------------------------
	.section	.nv.info._Z17gather_kernel_f16PK6__halfPKlPS_llll,"",@"SHT_CUDA_INFO"
	.sectionflags	@""
	.align	4


	//----- nvinfo : EIATTR_CUDA_API_VERSION
	.align		4
        /*0000*/ 	.byte	0x04, 0x37
        /*0002*/ 	.short	(.L_29 - .L_28)
.L_28:
        /*0004*/ 	.word	0x00000082


	//----- nvinfo : EIATTR_KPARAM_INFO
	.align		4
.L_29:
        /*0008*/ 	.byte	0x04, 0x17
        /*000a*/ 	.short	(.L_31 - .L_30)
.L_30:
        /*000c*/ 	.word	0x00000000
        /*0010*/ 	.short	0x0006
        /*0012*/ 	.short	0x0030
        /*0014*/ 	.byte	0x00, 0xf0, 0x21, 0x00


	//----- nvinfo : EIATTR_KPARAM_INFO
	.align		4
.L_31:
        /*0018*/ 	.byte	0x04, 0x17
        /*001a*/ 	.short	(.L_33 - .L_32)
.L_32:
        /*001c*/ 	.word	0x00000000
        /*0020*/ 	.short	0x0005
        /*0022*/ 	.short	0x0028
        /*0024*/ 	.byte	0x00, 0xf0, 0x21, 0x00


	//----- nvinfo : EIATTR_KPARAM_INFO
	.align		4
.L_33:
        /*0028*/ 	.byte	0x04, 0x17
        /*002a*/ 	.short	(.L_35 - .L_34)
.L_34:
        /*002c*/ 	.word	0x00000000
        /*0030*/ 	.short	0x0004
        /*0032*/ 	.short	0x0020
        /*0034*/ 	.byte	0x00, 0xf0, 0x21, 0x00


	//----- nvinfo : EIATTR_KPARAM_INFO
	.align		4
.L_35:
        /*0038*/ 	.byte	0x04, 0x17
        /*003a*/ 	.short	(.L_37 - .L_36)
.L_36:
        /*003c*/ 	.word	0x00000000
        /*0040*/ 	.short	0x0003
        /*0042*/ 	.short	0x0018
        /*0044*/ 	.byte	0x00, 0xf0, 0x21, 0x00


	//----- nvinfo : EIATTR_KPARAM_INFO
	.align		4
.L_37:
        /*0048*/ 	.byte	0x04, 0x17
        /*004a*/ 	.short	(.L_39 - .L_38)
.L_38:
        /*004c*/ 	.word	0x00000000
        /*0050*/ 	.short	0x0002
        /*0052*/ 	.short	0x0010
        /*0054*/ 	.byte	0x00, 0xf5, 0x21, 0x00


	//----- nvinfo : EIATTR_KPARAM_INFO
	.align		4
.L_39:
        /*0058*/ 	.byte	0x04, 0x17
        /*005a*/ 	.short	(.L_41 - .L_40)
.L_40:
        /*005c*/ 	.word	0x00000000
        /*0060*/ 	.short	0x0001
        /*0062*/ 	.short	0x0008
        /*0064*/ 	.byte	0x00, 0xf5, 0x21, 0x00


	//----- nvinfo : EIATTR_KPARAM_INFO
	.align		4
.L_41:
        /*0068*/ 	.byte	0x04, 0x17
        /*006a*/ 	.short	(.L_43 - .L_42)
.L_42:
        /*006c*/ 	.word	0x00000000
        /*0070*/ 	.short	0x0000
        /*0072*/ 	.short	0x0000
        /*0074*/ 	.byte	0x00, 0xf5, 0x21, 0x00


	//----- nvinfo : EIATTR_SPARSE_MMA_MASK
	.align		4
.L_43:
        /*0078*/ 	.byte	0x03, 0x50
        /*007a*/ 	.short	0x0000


	//----- nvinfo : EIATTR_MAXREG_COUNT
	.align		4
        /*007c*/ 	.byte	0x03, 0x1b
        /*007e*/ 	.short	0x00ff


	//----- nvinfo : EIATTR_MERCURY_ISA_VERSION
	.align		4
        /*0080*/ 	.byte	0x03, 0x5f
        /*0082*/ 	.short	0x0101


	//----- nvinfo : EIATTR_VRC_CTA_INIT_COUNT
	.align		4
        /*0084*/ 	.byte	0x02, 0x4a
	.zero		1
	.zero		1


	//----- nvinfo : EIATTR_EXIT_INSTR_OFFSETS
	.align		4
        /*0088*/ 	.byte	0x04, 0x1c
        /*008a*/ 	.short	(.L_45 - .L_44)


	//   ....[0]....
.L_44:
        /*008c*/ 	.word	0x00000130


	//   ....[1]....
        /*0090*/ 	.word	0x000007c0


	//   ....[2]....
        /*0094*/ 	.word	0x000008f0


	//----- nvinfo : EIATTR_CRS_STACK_SIZE
	.align		4
.L_45:
        /*0098*/ 	.byte	0x04, 0x1e
        /*009a*/ 	.short	(.L_47 - .L_46)
.L_46:
        /*009c*/ 	.word	0x00000000


	//----- nvinfo : EIATTR_CBANK_PARAM_SIZE
	.align		4
.L_47:
        /*00a0*/ 	.byte	0x03, 0x19
        /*00a2*/ 	.short	0x0038


	//----- nvinfo : EIATTR_PARAM_CBANK
	.align		4
        /*00a4*/ 	.byte	0x04, 0x0a
        /*00a6*/ 	.short	(.L_49 - .L_48)
	.align		4
.L_48:
        /*00a8*/ 	.word	index@(.nv.constant0._Z17gather_kernel_f16PK6__halfPKlPS_llll)
        /*00ac*/ 	.short	0x0380
        /*00ae*/ 	.short	0x0038


	//----- nvinfo : EIATTR_SW_WAR
	.align		4
.L_49:
        /*00b0*/ 	.byte	0x04, 0x36
        /*00b2*/ 	.short	(.L_51 - .L_50)
.L_50:
        /*00b4*/ 	.word	0x00000008
.L_51:


//--------------------- .nv.info._Z23gather_axis0_kernel_f16PK6__halfPKlPS_ll --------------------------
	.section	.nv.info._Z23gather_axis0_kernel_f16PK6__halfPKlPS_ll,"",@"SHT_CUDA_INFO"
	.sectionflags	@""
	.align	4


	//----- nvinfo : EIATTR_CUDA_API_VERSION
	.align		4
        /*0000*/ 	.byte	0x04, 0x37
        /*0002*/ 	.short	(.L_53 - .L_52)
.L_52:
        /*0004*/ 	.word	0x00000082


	//----- nvinfo : EIATTR_KPARAM_INFO
	.align		4
.L_53:
        /*0008*/ 	.byte	0x04, 0x17
        /*000a*/ 	.short	(.L_55 - .L_54)
.L_54:
        /*000c*/ 	.word	0x00000000
        /*0010*/ 	.short	0x0004
        /*0012*/ 	.short	0x0020
        /*0014*/ 	.byte	0x00, 0xf0, 0x21, 0x00


	//----- nvinfo : EIATTR_KPARAM_INFO
	.align		4
.L_55:
        /*0018*/ 	.byte	0x04, 0x17
        /*001a*/ 	.short	(.L_57 - .L_56)
.L_56:
        /*001c*/ 	.word	0x00000000
        /*0020*/ 	.short	0x0003
        /*0022*/ 	.short	0x0018
        /*0024*/ 	.byte	0x00, 0xf0, 0x21, 0x00


	//----- nvinfo : EIATTR_KPARAM_INFO
	.align		4
.L_57:
        /*0028*/ 	.byte	0x04, 0x17
        /*002a*/ 	.short	(.L_59 - .L_58)
.L_58:
        /*002c*/ 	.word	0x00000000
        /*0030*/ 	.short	0x0002
        /*0032*/ 	.short	0x0010
        /*0034*/ 	.byte	0x00, 0xf5, 0x21, 0x00


	//----- nvinfo : EIATTR_KPARAM_INFO
	.align		4
.L_59:
        /*0038*/ 	.byte	0x04, 0x17
        /*003a*/ 	.short	(.L_61 - .L_60)
.L_60:
        /*003c*/ 	.word	0x00000000
        /*0040*/ 	.short	0x0001
        /*0042*/ 	.short	0x0008
        /*0044*/ 	.byte	0x00, 0xf5, 0x21, 0x00


	//----- nvinfo : EIATTR_KPARAM_INFO
	.align		4
.L_61:
        /*0048*/ 	.byte	0x04, 0x17
        /*004a*/ 	.short	(.L_63 - .L_62)
.L_62:
        /*004c*/ 	.word	0x00000000
        /*0050*/ 	.short	0x0000
        /*0052*/ 	.short	0x0000
        /*0054*/ 	.byte	0x00, 0xf5, 0x21, 0x00


	//----- nvinfo : EIATTR_SPARSE_MMA_MASK
	.align		4
.L_63:
        /*0058*/ 	.byte	0x03, 0x50
        /*005a*/ 	.short	0x0000


	//----- nvinfo : EIATTR_MAXREG_COUNT
	.align		4
        /*005c*/ 	.byte	0x03, 0x1b
        /*005e*/ 	.short	0x00ff


	//----- nvinfo : EIATTR_MERCURY_ISA_VERSION
	.align		4
        /*0060*/ 	.byte	0x03, 0x5f
        /*0062*/ 	.short	0x0101


	//----- nvinfo : EIATTR_VRC_CTA_INIT_COUNT
	.align		4
        /*0064*/ 	.byte	0x02, 0x4a
	.zero		1
	.zero		1


	//----- nvinfo : EIATTR_EXIT_INSTR_OFFSETS
	.align		4
        /*0068*/ 	.byte	0x04, 0x1c
        /*006a*/ 	.short	(.L_65 - .L_64)


	//   ....[0]....
.L_64:
        /*006c*/ 	.word	0x000000a0


	//   ....[1]....
        /*0070*/ 	.word	0x000000f0


	//   ....[2]....
        /*0074*/ 	.word	0x00000270


	//----- nvinfo : EIATTR_CRS_STACK_SIZE
	.align		4
.L_65:
        /*0078*/ 	.byte	0x04, 0x1e
        /*007a*/ 	.short	(.L_67 - .L_66)
.L_66:
        /*007c*/ 	.word	0x00000000


	//----- nvinfo : EIATTR_CBANK_PARAM_SIZE
	.align		4
.L_67:
        /*0080*/ 	.byte	0x03, 0x19
        /*0082*/ 	.short	0x0028


	//----- nvinfo : EIATTR_PARAM_CBANK
	.align		4
        /*0084*/ 	.byte	0x04, 0x0a
        /*0086*/ 	.short	(.L_69 - .L_68)
	.align		4
.L_68:
        /*0088*/ 	.word	index@(.nv.constant0._Z23gather_axis0_kernel_f16PK6__halfPKlPS_ll)
        /*008c*/ 	.short	0x0380
        /*008e*/ 	.short	0x0028


	//----- nvinfo : EIATTR_SW_WAR
	.align		4
.L_69:
        /*0090*/ 	.byte	0x04, 0x36
        /*0092*/ 	.short	(.L_71 - .L_70)
.L_70:
        /*0094*/ 	.word	0x00000008
.L_71:


//--------------------- .nv.info._Z17gather_kernel_f32PKfPKlPfllll --------------------------
	.section	.nv.info._Z17gather_kernel_f32PKfPKlPfllll,"",@"SHT_CUDA_INFO"
	.sectionflags	@""
	.align	4


	//----- nvinfo : EIATTR_CUDA_API_VERSION
	.align		4
        /*0000*/ 	.byte	0x04, 0x37
        /*0002*/ 	.short	(.L_73 - .L_72)
.L_72:
        /*0004*/ 	.word	0x00000082


	//----- nvinfo : EIATTR_KPARAM_INFO
	.align		4
.L_73:
        /*0008*/ 	.byte	0x04, 0x17
        /*000a*/ 	.short	(.L_75 - .L_74)
.L_74:
        /*000c*/ 	.word	0x00000000
        /*0010*/ 	.short	0x0006
        /*0012*/ 	.short	0x0030
        /*0014*/ 	.byte	0x00, 0xf0, 0x21, 0x00


	//----- nvinfo : EIATTR_KPARAM_INFO
	.align		4
.L_75:
        /*0018*/ 	.byte	0x04, 0x17
        /*001a*/ 	.short	(.L_77 - .L_76)
.L_76:
        /*001c*/ 	.word	0x00000000
        /*0020*/ 	.short	0x0005
        /*0022*/ 	.short	0x0028
        /*0024*/ 	.byte	0x00, 0xf0, 0x21, 0x00


	//----- nvinfo : EIATTR_KPARAM_INFO
	.align		4
.L_77:
        /*0028*/ 	.byte	0x04, 0x17
        /*002a*/ 	.short	(.L_79 - .L_78)
.L_78:
        /*002c*/ 	.word	0x00000000
        /*0030*/ 	.short	0x0004
        /*0032*/ 	.short	0x0020
        /*0034*/ 	.byte	0x00, 0xf0, 0x21, 0x00


	//----- nvinfo : EIATTR_KPARAM_INFO
	.align		4
.L_79:
        /*0038*/ 	.byte	0x04, 0x17
        /*003a*/ 	.short	(.L_81 - .L_80)
.L_80:
        /*003c*/ 	.word	0x00000000
        /*0040*/ 	.short	0x0003
        /*0042*/ 	.short	0x0018
        /*0044*/ 	.byte	0x00, 0xf0, 0x21, 0x00


	//----- nvinfo : EIATTR_KPARAM_INFO
	.align		4
.L_81:
        /*0048*/ 	.byte	0x04, 0x17
        /*004a*/ 	.short	(.L_83 - .L_82)
.L_82:
        /*004c*/ 	.word	0x00000000
        /*0050*/ 	.short	0x0002
        /*0052*/ 	.short	0x0010
        /*0054*/ 	.byte	0x00, 0xf5, 0x21, 0x00


	//----- nvinfo : EIATTR_KPARAM_INFO
	.align		4
.L_83:
        /*0058*/ 	.byte	0x04, 0x17
        /*005a*/ 	.short	(.L_85 - .L_84)
.L_84:
        /*005c*/ 	.word	0x00000000
        /*0060*/ 	.short	0x0001
        /*0062*/ 	.short	0x0008
        /*0064*/ 	.byte	0x00, 0xf5, 0x21, 0x00


	//----- nvinfo : EIATTR_KPARAM_INFO
	.align		4
.L_85:
        /*0068*/ 	.byte	0x04, 0x17
        /*006a*/ 	.short	(.L_87 - .L_86)
.L_86:
        /*006c*/ 	.word	0x00000000
        /*0070*/ 	.short	0x0000
        /*0072*/ 	.short	0x0000
        /*0074*/ 	.byte	0x00, 0xf5, 0x21, 0x00


	//----- nvinfo : EIATTR_SPARSE_MMA_MASK
	.align		4
.L_87:
        /*0078*/ 	.byte	0x03, 0x50
        /*007a*/ 	.short	0x0000


	//----- nvinfo : EIATTR_MAXREG_COUNT
	.align		4
        /*007c*/ 	.byte	0x03, 0x1b
        /*007e*/ 	.short	0x00ff


	//----- nvinfo : EIATTR_MERCURY_ISA_VERSION
	.align		4
        /*0080*/ 	.byte	0x03, 0x5f
        /*0082*/ 	.short	0x0101


	//----- nvinfo : EIATTR_VRC_CTA_INIT_COUNT
	.align		4
        /*0084*/ 	.byte	0x02, 0x4a
	.zero		1
	.zero		1


	//----- nvinfo : EIATTR_EXIT_INSTR_OFFSETS
	.align		4
        /*0088*/ 	.byte	0x04, 0x1c
        /*008a*/ 	.short	(.L_89 - .L_88)


	//   ....[0]....
.L_88:
        /*008c*/ 	.word	0x00000130


	//   ....[1]....
        /*0090*/ 	.word	0x000007c0


	//   ....[2]....
        /*0094*/ 	.word	0x000008f0


	//----- nvinfo : EIATTR_CRS_STACK_SIZE
	.align		4
.L_89:
        /*0098*/ 	.byte	0x04, 0x1e
        /*009a*/ 	.short	(.L_91 - .L_90)
.L_90:
        /*009c*/ 	.word	0x00000000


	//----- nvinfo : EIATTR_CBANK_PARAM_SIZE
	.align		4
.L_91:
        /*00a0*/ 	.byte	0x03, 0x19
        /*00a2*/ 	.short	0x0038


	//----- nvinfo : EIATTR_PARAM_CBANK
	.align		4
        /*00a4*/ 	.byte	0x04, 0x0a
        /*00a6*/ 	.short	(.L_93 - .L_92)
	.align		4
.L_92:
        /*00a8*/ 	.word	index@(.nv.constant0._Z17gather_kernel_f32PKfPKlPfllll)
        /*00ac*/ 	.short	0x0380
        /*00ae*/ 	.short	0x0038


	//----- nvinfo : EIATTR_SW_WAR
	.align		4
.L_93:
        /*00b0*/ 	.byte	0x04, 0x36
        /*00b2*/ 	.short	(.L_95 - .L_94)
.L_94:
        /*00b4*/ 	.word	0x00000008
.L_95:


//--------------------- .nv.info._Z23gather_axis0_kernel_f32PKfPKlPfll --------------------------
	.section	.nv.info._Z23gather_axis0_kernel_f32PKfPKlPfll,"",@"SHT_CUDA_INFO"
	.sectionflags	@""
	.align	4


	//----- nvinfo : EIATTR_CUDA_API_VERSION
	.align		4
        /*0000*/ 	.byte	0x04, 0x37
        /*0002*/ 	.short	(.L_97 - .L_96)
.L_96:
        /*0004*/ 	.word	0x00000082


	//----- nvinfo : EIATTR_KPARAM_INFO
	.align		4
.L_97:
        /*0008*/ 	.byte	0x04, 0x17
        /*000a*/ 	.short	(.L_99 - .L_98)
.L_98:
        /*000c*/ 	.word	0x00000000
        /*0010*/ 	.short	0x0004
        /*0012*/ 	.short	0x0020
        /*0014*/ 	.byte	0x00, 0xf0, 0x21, 0x00


	//----- nvinfo : EIATTR_KPARAM_INFO
	.align		4
.L_99:
        /*0018*/ 	.byte	0x04, 0x17
        /*001a*/ 	.short	(.L_101 - .L_100)
.L_100:
        /*001c*/ 	.word	0x00000000
        /*0020*/ 	.short	0x0003
        /*0022*/ 	.short	0x0018
        /*0024*/ 	.byte	0x00, 0xf0, 0x21, 0x00


	//----- nvinfo : EIATTR_KPARAM_INFO
	.align		4
.L_101:
        /*0028*/ 	.byte	0x04, 0x17
        /*002a*/ 	.short	(.L_103 - .L_102)
.L_102:
        /*002c*/ 	.word	0x00000000
        /*0030*/ 	.short	0x0002
        /*0032*/ 	.short	0x0010
        /*0034*/ 	.byte	0x00, 0xf5, 0x21, 0x00


	//----- nvinfo : EIATTR_KPARAM_INFO
	.align		4
.L_103:
        /*0038*/ 	.byte	0x04, 0x17
        /*003a*/ 	.short	(.L_105 - .L_104)
.L_104:
        /*003c*/ 	.word	0x00000000
        /*0040*/ 	.short	0x0001
        /*0042*/ 	.short	0x0008
        /*0044*/ 	.byte	0x00, 0xf5, 0x21, 0x00


	//----- nvinfo : EIATTR_KPARAM_INFO
	.align		4
.L_105:
        /*0048*/ 	.byte	0x04, 0x17
        /*004a*/ 	.short	(.L_107 - .L_106)
.L_106:
        /*004c*/ 	.word	0x00000000
        /*0050*/ 	.short	0x0000
        /*0052*/ 	.short	0x0000
        /*0054*/ 	.byte	0x00, 0xf5, 0x21, 0x00


	//----- nvinfo : EIATTR_SPARSE_MMA_MASK
	.align		4
.L_107:
        /*0058*/ 	.byte	0x03, 0x50
        /*005a*/ 	.short	0x0000


	//----- nvinfo : EIATTR_MAXREG_COUNT
	.align		4
        /*005c*/ 	.byte	0x03, 0x1b
        /*005e*/ 	.short	0x00ff


	//----- nvinfo : EIATTR_MERCURY_ISA_VERSION
	.align		4
        /*0060*/ 	.byte	0x03, 0x5f
        /*0062*/ 	.short	0x0101


	//----- nvinfo : EIATTR_VRC_CTA_INIT_COUNT
	.align		4
        /*0064*/ 	.byte	0x02, 0x4a
	.zero		1
	.zero		1


	//----- nvinfo : EIATTR_EXIT_INSTR_OFFSETS
	.align		4
        /*0068*/ 	.byte	0x04, 0x1c
        /*006a*/ 	.short	(.L_109 - .L_108)


	//   ....[0]....
.L_108:
        /*006c*/ 	.word	0x000000a0


	//   ....[1]....
        /*0070*/ 	.word	0x000000f0


	//   ....[2]....
        /*0074*/ 	.word	0x00000270


	//----- nvinfo : EIATTR_CRS_STACK_SIZE
	.align		4
.L_109:
        /*0078*/ 	.byte	0x04, 0x1e
        /*007a*/ 	.short	(.L_111 - .L_110)
.L_110:
        /*007c*/ 	.word	0x00000000


	//----- nvinfo : EIATTR_CBANK_PARAM_SIZE
	.align		4
.L_111:
        /*0080*/ 	.byte	0x03, 0x19
        /*0082*/ 	.short	0x0028


	//----- nvinfo : EIATTR_PARAM_CBANK
	.align		4
        /*0084*/ 	.byte	0x04, 0x0a
        /*0086*/ 	.short	(.L_113 - .L_112)
	.align		4
.L_112:
        /*0088*/ 	.word	index@(.nv.constant0._Z23gather_axis0_kernel_f32PKfPKlPfll)
        /*008c*/ 	.short	0x0380
        /*008e*/ 	.short	0x0028


	//----- nvinfo : EIATTR_SW_WAR
	.align		4
.L_113:
        /*0090*/ 	.byte	0x04, 0x36
        /*0092*/ 	.short	(.L_115 - .L_114)
.L_114:
        /*0094*/ 	.word	0x00000008
.L_115:


//--------------------- .nv.callgraph             --------------------------
	.section	.nv.callgraph,"",@"SHT_CUDA_CALLGRAPH"
	.align	4
	.sectionentsize	8
	.align		4
        /*0000*/ 	.word	0x00000000
	.align		4
        /*0004*/ 	.word	0xffffffff
	.align		4
        /*0008*/ 	.word	0x00000000
	.align		4
        /*000c*/ 	.word	0xfffffffe
	.align		4
        /*0010*/ 	.word	0x00000000
	.align		4
        /*0014*/ 	.word	0xfffffffd
	.align		4
        /*0018*/ 	.word	0x00000000
	.align		4
        /*001c*/ 	.word	0xfffffffc


//--------------------- .text._Z17gather_kernel_f16PK6__halfPKlPS_llll --------------------------
	.section	.text._Z17gather_kernel_f16PK6__halfPKlPS_llll,"ax",@progbits
	.align	128
        .global         _Z17gather_kernel_f16PK6__halfPKlPS_llll
        .type           _Z17gather_kernel_f16PK6__halfPKlPS_llll,@function
        .size           _Z17gather_kernel_f16PK6__halfPKlPS_llll,(.L_x_16 - _Z17gather_kernel_f16PK6__halfPKlPS_llll)
        .other          _Z17gather_kernel_f16PK6__halfPKlPS_llll,@"STO_CUDA_ENTRY STV_DEFAULT"
_Z17gather_kernel_f16PK6__halfPKlPS_llll:
.text._Z17gather_kernel_f16PK6__halfPKlPS_llll:
[----:B------:R-:W-:Y:S01]  /*0000*/  LDC R1, c[0x0][0x37c] ;  /* 0x0000df00ff017b82 */ /* 0x000fe20000000800 */
[----:B------:R-:W0:Y:S01]  /*0010*/  LDCU.64 UR8, c[0x0][0x3a8] ;  /* 0x00007500ff0877ac */ /* 0x000e220008000a00 */
[----:B------:R-:W1:Y:S06]  /*0020*/  S2R R3, SR_TID.X ;  /* 0x0000000000037919 */ /* 0x000e6c0000002100 */
[----:B------:R-:W1:Y:S01]  /*0030*/  S2UR UR7, SR_CTAID.X ;  /* 0x00000000000779c3 */ /* 0x000e620000002500 */
[----:B------:R-:W0:Y:S01]  /*0040*/  LDCU.64 UR10, c[0x0][0x398] ;  /* 0x00007300ff0a77ac */ /* 0x000e220008000a00 */
[----:B------:R-:W2:Y:S06]  /*0050*/  LDCU.64 UR12, c[0x0][0x3b0] ;  /* 0x00007600ff0c77ac */ /* 0x000eac0008000a00 */
[----:B------:R-:W1:Y:S01]  /*0060*/  LDC R2, c[0x0][0x360] ;  /* 0x0000d800ff027b82 */ /* 0x000e620000000800 */
[----:B0-----:R-:W-:-:S02]  /*0070*/  UIMAD UR6, UR9, UR10, URZ ;  /* 0x0000000a090672a4 */ /* 0x001fc4000f8e02ff */
[----:B------:R-:W-:Y:S02]  /*0080*/  UIMAD.WIDE.U32 UR4, UR8, UR10, URZ ;  /* 0x0000000a080472a5 */ /* 0x000fe4000f8e00ff */
[----:B------:R-:W-:Y:S02]  /*0090*/  UIMAD UR6, UR8, UR11, UR6 ;  /* 0x0000000b080672a4 */ /* 0x000fe4000f8e0206 */
[----:B--2---:R-:W-:Y:S02]  /*00a0*/  UIMAD.WIDE.U32 UR10, UR4, UR12, URZ ;  /* 0x0000000c040a72a5 */ /* 0x004fe4000f8e00ff */
[----:B------:R-:W-:-:S04]  /*00b0*/  UIADD3 UR5, UPT, UPT, UR5, UR6, URZ ;  /* 0x0000000605057290 */ /* 0x000fc8000fffe0ff */
[----:B------:R-:W-:Y:S01]  /*00c0*/  UIMAD UR5, UR5, UR12, URZ ;  /* 0x0000000c050572a4 */ /* 0x000fe2000f8e02ff */
[----:B-1----:R-:W-:-:S03]  /*00d0*/  IMAD R2, R2, UR7, R3 ;  /* 0x0000000702027c24 */ /* 0x002fc6000f8e0203 */
[----:B------:R-:W-:Y:S02]  /*00e0*/  UIMAD UR4, UR4, UR13, UR5 ;  /* 0x0000000d040472a4 */ /* 0x000fe4000f8e0205 */
[----:B------:R-:W-:Y:S02]  /*00f0*/  ISETP.LT.U32.AND P0, PT, R2, UR10, PT ;  /* 0x0000000a02007c0c */ /* 0x000fe4000bf01070 */
[----:B------:R-:W-:-:S06]  /*0100*/  UIADD3 UR4, UPT, UPT, UR11, UR4, URZ ;  /* 0x000000040b047290 */ /* 0x000fcc000fffe0ff */
[----:B------:R-:W-:-:S05]  /*0110*/  IMAD.U32 R0, RZ, RZ, UR4 ;  /* 0x00000004ff007e24 */ /* 0x000fca000f8e00ff */
[----:B------:R-:W-:-:S13]  /*0120*/  ISETP.GT.AND.EX P0, PT, R0, RZ, PT, P0 ;  /* 0x000000ff0000720c */ /* 0x000fda0003f04300 */
[----:B------:R-:W-:Y:S05]  /*0130*/  @!P0 EXIT ;  /* 0x000000000000894d */ /* 0x000fea0003800000 */
[----:B------:R-:W-:Y:S02]  /*0140*/  UIMAD UR6, UR13, UR8, URZ ;  /* 0x000000080d0672a4 */ /* 0x000fe4000f8e02ff */
[----:B------:R-:W-:Y:S02]  /*0150*/  UIMAD.WIDE.U32 UR4, UR12, UR8, URZ ;  /* 0x000000080c0472a5 */ /* 0x000fe4000f8e00ff */
[----:B------:R-:W-:-:S04]  /*0160*/  UIMAD UR6, UR9, UR12, UR6 ;  /* 0x0000000c090672a4 */ /* 0x000fc8000f8e0206 */
[----:B------:R-:W-:-:S04]  /*0170*/  UIADD3 UR6, UPT, UPT, UR5, UR6, URZ ;  /* 0x0000000605067290 */ /* 0x000fc8000fffe0ff */
[----:B------:R-:W-:-:S09]  /*0180*/  UISETP.NE.U32.AND UP0, UPT, UR6, URZ, UPT ;  /* 0x000000ff0600728c */ /* 0x000fd2000bf05070 */
[----:B------:R-:W-:Y:S05]  /*0190*/  BRA.U UP0, `(.L_x_0) ;  /* 0x00000001005c7547 */ /* 0x000fea000b800000 */
[----:B------:R-:W0:Y:S01]  /*01a0*/  I2F.U32.RP R0, UR4 ;  /* 0x0000000400007d06 */ /* 0x000e220008209000 */
[----:B------:R-:W-:Y:S01]  /*01b0*/  ISETP.NE.U32.AND P2, PT, RZ, UR4, PT ;  /* 0x00000004ff007c0c */ /* 0x000fe2000bf45070 */
[----:B------:R-:W-:-:S06]  /*01c0*/  IMAD.MOV.U32 R9, RZ, RZ, RZ ;  /* 0x000000ffff097224 */ /* 0x000fcc00078e00ff */
[----:B0-----:R-:W0:Y:S02]  /*01d0*/  MUFU.RCP R0, R0 ;  /* 0x0000000000007308 */ /* 0x001e240000001000 */
[----:B0-----:R-:W-:-:S06]  /*01e0*/  VIADD R4, R0, 0xffffffe ;  /* 0x0ffffffe00047836 */ /* 0x001fcc0000000000 */
[----:B------:R0:W1:Y:S02]  /*01f0*/  F2I.FTZ.U32.TRUNC.NTZ R5, R4 ;  /* 0x0000000400057305 */ /* 0x000064000021f000 */
[----:B0-----:R-:W-:Y:S01]  /*0200*/  IMAD.MOV.U32 R4, RZ, RZ, RZ ;  /* 0x000000ffff047224 */ /* 0x001fe200078e00ff */
[----:B-1----:R-:W-:-:S05]  /*0210*/  IADD3 R7, PT, PT, RZ, -R5, RZ ;  /* 0x80000005ff077210 */ /* 0x002fca0007ffe0ff */
[----:B------:R-:W-:-:S04]  /*0220*/  IMAD R7, R7, UR4, RZ ;  /* 0x0000000407077c24 */ /* 0x000fc8000f8e02ff */
[----:B------:R-:W-:-:S06]  /*0230*/  IMAD.HI.U32 R5, R5, R7, R4 ;  /* 0x0000000705057227 */ /* 0x000fcc00078e0004 */
[----:B------:R-:W-:-:S04]  /*0240*/  IMAD.HI.U32 R4, R5, R2, RZ ;  /* 0x0000000205047227 */ /* 0x000fc800078e00ff */
[----:B------:R-:W-:-:S04]  /*0250*/  IMAD.MOV R5, RZ, RZ, -R4 ;  /* 0x000000ffff057224 */ /* 0x000fc800078e0a04 */
[----:B------:R-:W-:-:S05]  /*0260*/  IMAD R5, R5, UR4, R2 ;  /* 0x0000000405057c24 */ /* 0x000fca000f8e0202 */
[----:B------:R-:W-:-:S13]  /*0270*/  ISETP.GE.U32.AND P0, PT, R5, UR4, PT ;  /* 0x0000000405007c0c */ /* 0x000fda000bf06070 */
[----:B------:R-:W-:Y:S01]  /*0280*/  @P0 IADD3 R5, PT, PT, R5, -UR4, RZ ;  /* 0x8000000405050c10 */ /* 0x000fe2000fffe0ff */
[----:B------:R-:W-:-:S03]  /*0290*/  @P0 VIADD R4, R4, 0x1 ;  /* 0x0000000104040836 */ /* 0x000fc60000000000 */
[----:B------:R-:W-:-:S13]  /*02a0*/  ISETP.GE.U32.AND P1, PT, R5, UR4, PT ;  /* 0x0000000405007c0c */ /* 0x000fda000bf26070 */
[----:B------:R-:W-:Y:S01]  /*02b0*/  @P1 VIADD R4, R4, 0x1 ;  /* 0x0000000104041836 */ /* 0x000fe20000000000 */
[----:B------:R-:W-:-:S04]  /*02c0*/  @!P2 LOP3.LUT R4, RZ, UR4, RZ, 0x33, !PT ;  /* 0x00000004ff04ac12 */ /* 0x000fc8000f8e33ff */
[----:B------:R-:W-:-:S05]  /*02d0*/  IADD3 R5, PT, PT, -R4, RZ, RZ ;  /* 0x000000ff04057210 */ /* 0x000fca0007ffe1ff */
[----:B------:R-:W-:Y:S02]  /*02e0*/  IMAD R8, R5, UR4, R2 ;  /* 0x0000000405087c24 */ /* 0x000fe4000f8e0202 */
[----:B------:R-:W-:Y:S01]  /*02f0*/  IMAD.MOV.U32 R5, RZ, RZ, RZ ;  /* 0x000000ffff057224 */ /* 0x000fe200078e00ff */
[----:B------:R-:W-:Y:S06]  /*0300*/  BRA `(.L_x_1) ;  /* 0x0000000000407947 */ /* 0x000fec0003800000 */
.L_x_0:
[----:B------:R-:W-:Y:S01]  /*0310*/  HFMA2 R9, -RZ, RZ, 0, 0 ;  /* 0x00000000ff097431 */ /* 0x000fe200000001ff */
[----:B------:R-:W-:Y:S01]  /*0320*/  MOV R12, UR4 ;  /* 0x00000004000c7c02 */ /* 0x000fe20008000f00 */
[----:B------:R-:W-:Y:S01]  /*0330*/  IMAD.U32 R13, RZ, RZ, UR5 ;  /* 0x00000005ff0d7e24 */ /* 0x000fe2000f8e00ff */
[----:B------:R-:W-:Y:S01]  /*0340*/  MOV R0, 0x380 ;  /* 0x0000038000007802 */ /* 0x000fe20000000f00 */
[----:B------:R-:W-:Y:S02]  /*0350*/  IMAD.MOV.U32 R8, RZ, RZ, R2 ;  /* 0x000000ffff087224 */ /* 0x000fe400078e0002 */
[----:B------:R-:W-:-:S07]  /*0360*/  IMAD.U32 R10, RZ, RZ, UR6 ;  /* 0x00000006ff0a7e24 */ /* 0x000fce000f8e00ff */
[----:B------:R-:W-:Y:S05]  /*0370*/  CALL.REL.NOINC `($__internal_0_$__cuda_sm20_div_s64) ;  /* 0x0000000400607944 */ /* 0x000fea0003c00000 */
[----:B------:R-:W-:Y:S01]  /*0380*/  IADD3 R5, P0, PT, RZ, -R6, RZ ;  /* 0x80000006ff057210 */ /* 0x000fe20007f1e0ff */
[----:B------:R-:W-:Y:S01]  /*0390*/  IMAD.MOV.U32 R4, RZ, RZ, R6 ;  /* 0x000000ffff047224 */ /* 0x000fe200078e0006 */
[----:B------:R-:W-:-:S03]  /*03a0*/  MOV R3, RZ ;  /* 0x000000ff00037202 */ /* 0x000fc60000000f00 */
[----:B------:R-:W-:Y:S02]  /*03b0*/  IMAD.X R0, RZ, RZ, ~R13, P0 ;  /* 0x000000ffff007224 */ /* 0x000fe400000e0e0d */
[----:B------:R-:W-:-:S04]  /*03c0*/  IMAD.WIDE.U32 R8, R5, UR4, R2 ;  /* 0x0000000405087c25 */ /* 0x000fc8000f8e0002 */
[----:B------:R-:W-:-:S04]  /*03d0*/  IMAD R0, R0, UR4, RZ ;  /* 0x0000000400007c24 */ /* 0x000fc8000f8e02ff */
[----:B------:R-:W-:-:S04]  /*03e0*/  IMAD R5, R5, UR6, R0 ;  /* 0x0000000605057c24 */ /* 0x000fc8000f8e0200 */
[----:B------:R-:W-:Y:S01]  /*03f0*/  IMAD.IADD R9, R9, 0x1, R5 ;  /* 0x0000000109097824 */ /* 0x000fe200078e0205 */
[----:B------:R-:W-:-:S07]  /*0400*/  MOV R5, R13 ;  /* 0x0000000d00057202 */ /* 0x000fce0000000f00 */
.L_x_1:
[----:B------:R-:W0:Y:S01]  /*0410*/  LDCU UR4, c[0x0][0x3ac] ;  /* 0x00007580ff0477ac */ /* 0x000e220008000800 */
[----:B------:R-:W-:Y:S01]  /*0420*/  BSSY.RECONVERGENT B0, `(.L_x_2) ;  /* 0x0000031000007945 */ /* 0x000fe20003800200 */
[----:B0-----:R-:W-:Y:S01]  /*0430*/  IMAD.U32 R0, RZ, RZ, UR4 ;  /* 0x00000004ff007e24 */ /* 0x001fe2000f8e00ff */
[----:B------:R-:W0:Y:S04]  /*0440*/  LDCU.64 UR4, c[0x0][0x358] ;  /* 0x00006b00ff0477ac */ /* 0x000e280008000a00 */
[----:B------:R-:W-:-:S04]  /*0450*/  LOP3.LUT R6, R9, R0, RZ, 0xfc, !PT ;  /* 0x0000000009067212 */ /* 0x000fc800078efcff */
[----:B------:R-:W-:-:S13]  /*0460*/  ISETP.NE.U32.AND P0, PT, R6, RZ, PT ;  /* 0x000000ff0600720c */ /* 0x000fda0003f05070 */
[----:B0-----:R-:W-:Y:S05]  /*0470*/  @P0 BRA `(.L_x_3) ;  /* 0x0000000000680947 */ /* 0x001fea0003800000 */
[----:B------:R-:W0:Y:S01]  /*0480*/  LDCU UR6, c[0x0][0x3a8] ;  /* 0x00007500ff0677ac */ /* 0x000e220008000800 */
[----:B------:R-:W-:Y:S02]  /*0490*/  IMAD.MOV.U32 R15, RZ, RZ, RZ ;  /* 0x000000ffff0f7224 */ /* 0x000fe400078e00ff */
[----:B0-----:R-:W-:-:S04]  /*04a0*/  IMAD.U32 R7, RZ, RZ, UR6 ;  /* 0x00000006ff077e24 */ /* 0x001fc8000f8e00ff */
[----:B------:R-:W0:Y:S01]  /*04b0*/  I2F.U32.RP R6, R7 ;  /* 0x0000000700067306 */ /* 0x000e220000209000 */
[----:B------:R-:W-:-:S07]  /*04c0*/  ISETP.NE.U32.AND P2, PT, R7, RZ, PT ;  /* 0x000000ff0700720c */ /* 0x000fce0003f45070 */
[----:B0-----:R-:W0:Y:S02]  /*04d0*/  MUFU.RCP R6, R6 ;  /* 0x0000000600067308 */ /* 0x001e240000001000 */
[----:B0-----:R-:W-:-:S06]  /*04e0*/  IADD3 R10, PT, PT, R6, 0xffffffe, RZ ;  /* 0x0ffffffe060a7810 */ /* 0x001fcc0007ffe0ff */
[----:B------:R0:W1:Y:S02]  /*04f0*/  F2I.FTZ.U32.TRUNC.NTZ R11, R10 ;  /* 0x0000000a000b7305 */ /* 0x000064000021f000 */
[----:B0-----:R-:W-:Y:S02]  /*0500*/  IMAD.MOV.U32 R10, RZ, RZ, RZ ;  /* 0x000000ffff0a7224 */ /* 0x001fe400078e00ff */
[----:B-1----:R-:W-:-:S04]  /*0510*/  IMAD R9, R11, R7, RZ ;  /* 0x000000070b097224 */ /* 0x002fc800078e02ff */
[----:B------:R-:W-:-:S04]  /*0520*/  IMAD.MOV R9, RZ, RZ, -R9 ;  /* 0x000000ffff097224 */ /* 0x000fc800078e0a09 */
[----:B------:R-:W-:-:S04]  /*0530*/  IMAD.HI.U32 R11, R11, R9, R10 ;  /* 0x000000090b0b7227 */ /* 0x000fc800078e000a */
[----:B------:R-:W-:Y:S02]  /*0540*/  IMAD.MOV.U32 R9, RZ, RZ, RZ ;  /* 0x000000ffff097224 */ /* 0x000fe400078e00ff */
[----:B------:R-:W-:-:S05]  /*0550*/  IMAD.HI.U32 R11, R11, R8, RZ ;  /* 0x000000080b0b7227 */ /* 0x000fca00078e00ff */
[----:B------:R-:W-:-:S05]  /*0560*/  IADD3 R12, PT, PT, -R11, RZ, RZ ;  /* 0x000000ff0b0c7210 */ /* 0x000fca0007ffe1ff */
[----:B------:R-:W-:-:S05]  /*0570*/  IMAD R12, R7, R12, R8 ;  /* 0x0000000c070c7224 */ /* 0x000fca00078e0208 */
[----:B------:R-:W-:-:S13]  /*0580*/  ISETP.GE.U32.AND P0, PT, R12, R7, PT ;  /* 0x000000070c00720c */ /* 0x000fda0003f06070 */
[----:B------:R-:W-:Y:S02]  /*0590*/  @P0 IMAD.IADD R12, R12, 0x1, -R7 ;  /* 0x000000010c0c0824 */ /* 0x000fe400078e0a07 */
[----:B------:R-:W-:-:S03]  /*05a0*/  @P0 VIADD R11, R11, 0x1 ;  /* 0x000000010b0b0836 */ /* 0x000fc60000000000 */
[----:B------:R-:W-:-:S13]  /*05b0*/  ISETP.GE.U32.AND P1, PT, R12, R7, PT ;  /* 0x000000070c00720c */ /* 0x000fda0003f26070 */
[----:B------:R-:W-:Y:S02]  /*05c0*/  @P1 IADD3 R11, PT, PT, R11, 0x1, RZ ;  /* 0x000000010b0b1810 */ /* 0x000fe40007ffe0ff */
[----:B------:R-:W-:-:S05]  /*05d0*/  @!P2 LOP3.LUT R11, RZ, R7, RZ, 0x33, !PT ;  /* 0x00000007ff0ba212 */ /* 0x000fca00078e33ff */
[----:B------:R-:W-:-:S04]  /*05e0*/  IMAD.MOV R12, RZ, RZ, -R11 ;  /* 0x000000ffff0c7224 */ /* 0x000fc800078e0a0b */
[----:B------:R-:W-:Y:S01]  /*05f0*/  IMAD R12, R7, R12, R8 ;  /* 0x0000000c070c7224 */ /* 0x000fe200078e0208 */
[----:B------:R-:W-:Y:S01]  /*0600*/  MOV R8, R11 ;  /* 0x0000000b00087202 */ /* 0x000fe20000000f00 */
[----:B------:R-:W-:Y:S06]  /*0610*/  BRA `(.L_x_4) ;  /* 0x0000000000447947 */ /* 0x000fec0003800000 */
.L_x_3:
[----:B------:R-:W0:Y:S01]  /*0620*/  LDCU.64 UR6, c[0x0][0x3a8] ;  /* 0x00007500ff0677ac */ /* 0x000e220008000a00 */
[----:B------:R-:W-:Y:S01]  /*0630*/  MOV R0, 0x670 ;  /* 0x0000067000007802 */ /* 0x000fe20000000f00 */
[----:B0-----:R-:W-:Y:S01]  /*0640*/  IMAD.U32 R12, RZ, RZ, UR6 ;  /* 0x00000006ff0c7e24 */ /* 0x001fe2000f8e00ff */
[----:B------:R-:W-:-:S07]  /*0650*/  MOV R10, UR7 ;  /* 0x00000007000a7c02 */ /* 0x000fce0008000f00 */
[----:B------:R-:W-:Y:S05]  /*0660*/  CALL.REL.NOINC `($__internal_0_$__cuda_sm20_div_s64) ;  /* 0x0000000000a47944 */ /* 0x000fea0003c00000 */
[----:B------:R-:W0:Y:S01]  /*0670*/  LDCU.64 UR6, c[0x0][0x3a8] ;  /* 0x00007500ff0677ac */ /* 0x000e220008000a00 */
[----:B------:R-:W-:-:S05]  /*0680*/  IADD3 R10, P0, PT, RZ, -R6, RZ ;  /* 0x80000006ff0a7210 */ /* 0x000fca0007f1e0ff */
[----:B------:R-:W-:Y:S02]  /*0690*/  IMAD.X R12, RZ, RZ, ~R13, P0 ;  /* 0x000000ffff0c7224 */ /* 0x000fe400000e0e0d */
[----:B0-----:R-:W-:Y:S01]  /*06a0*/  IMAD.U32 R7, RZ, RZ, UR6 ;  /* 0x00000006ff077e24 */ /* 0x001fe2000f8e00ff */
[----:B------:R-:W-:-:S03]  /*06b0*/  MOV R0, UR7 ;  /* 0x0000000700007c02 */ /* 0x000fc60008000f00 */
[-C--:B------:R-:W-:Y:S02]  /*06c0*/  IMAD R11, R12, R7.reuse, RZ ;  /* 0x000000070c0b7224 */ /* 0x080fe400078e02ff */
[----:B------:R-:W-:-:S04]  /*06d0*/  IMAD.WIDE.U32 R8, R10, R7, R8 ;  /* 0x000000070a087225 */ /* 0x000fc800078e0008 */
[----:B------:R-:W-:Y:S02]  /*06e0*/  IMAD R11, R10, R0, R11 ;  /* 0x000000000a0b7224 */ /* 0x000fe400078e020b */
[----:B------:R-:W-:Y:S02]  /*06f0*/  IMAD.MOV.U32 R12, RZ, RZ, R8 ;  /* 0x000000ffff0c7224 */ /* 0x000fe400078e0008 */
[----:B------:R-:W-:Y:S01]  /*0700*/  IMAD.MOV.U32 R8, RZ, RZ, R6 ;  /* 0x000000ffff087224 */ /* 0x000fe200078e0006 */
[----:B------:R-:W-:Y:S02]  /*0710*/  IADD3 R15, PT, PT, R9, R11, RZ ;  /* 0x0000000b090f7210 */ /* 0x000fe40007ffe0ff */
[----:B------:R-:W-:-:S07]  /*0720*/  MOV R9, R13 ;  /* 0x0000000d00097202 */ /* 0x000fce0000000f00 */
.L_x_4:
[----:B------:R-:W-:Y:S05]  /*0730*/  BSYNC.RECONVERGENT B0 ;  /* 0x0000000000007941 */ /* 0x000fea0003800200 */
.L_x_2:
[----:B------:R-:W0:Y:S02]  /*0740*/  LDCU.64 UR6, c[0x0][0x388] ;  /* 0x00007100ff0677ac */ /* 0x000e240008000a00 */
[----:B0-----:R-:W-:-:S04]  /*0750*/  LEA R10, P0, R8, UR6, 0x3 ;  /* 0x00000006080a7c11 */ /* 0x001fc8000f8018ff */
[----:B------:R-:W-:Y:S01]  /*0760*/  LEA.HI.X R11, R8, UR7, R9, 0x3, P0 ;  /* 0x00000007080b7c11 */ /* 0x000fe200080f1c09 */
[----:B------:R-:W0:Y:S05]  /*0770*/  LDCU.64 UR6, c[0x0][0x3a0] ;  /* 0x00007400ff0677ac */ /* 0x000e2a0008000a00 */
[----:B------:R-:W0:Y:S02]  /*0780*/  LDG.E.64.CONSTANT R10, desc[UR4][R10.64] ;  /* 0x000000040a0a7981 */ /* 0x000e24000c1e9b00 */
[----:B0-----:R-:W-:-:S04]  /*0790*/  ISETP.GE.U32.AND P0, PT, R10, UR6, PT ;  /* 0x000000060a007c0c */ /* 0x001fc8000bf06070 */
[----:B------:R-:W-:-:S04]  /*07a0*/  ISETP.GE.AND.EX P0, PT, R11, UR7, PT, P0 ;  /* 0x000000070b007c0c */ /* 0x000fc8000bf06300 */
[----:B------:R-:W-:-:S13]  /*07b0*/  ISETP.LT.OR P0, PT, R11, RZ, P0 ;  /* 0x000000ff0b00720c */ /* 0x000fda0000701670 */
[----:B------:R-:W-:Y:S05]  /*07c0*/  @P0 EXIT ;  /* 0x000000000000094d */ /* 0x000fea0003800000 */
[----:B------:R-:W-:Y:S01]  /*07d0*/  IMAD R3, R5, UR6, RZ ;  /* 0x0000000605037c24 */ /* 0x000fe2000f8e02ff */
[----:B------:R-:W0:Y:S01]  /*07e0*/  LDCU.64 UR8, c[0x0][0x380] ;  /* 0x00007000ff0877ac */ /* 0x000e220008000a00 */
[----:B------:R-:W-:-:S04]  /*07f0*/  IMAD.WIDE.U32 R8, R4, UR6, R10 ;  /* 0x0000000604087c25 */ /* 0x000fc8000f8e000a */
[----:B------:R-:W-:Y:S02]  /*0800*/  IMAD R3, R4, UR7, R3 ;  /* 0x0000000704037c24 */ /* 0x000fe4000f8e0203 */
[----:B------:R-:W-:Y:S02]  /*0810*/  IMAD.MOV.U32 R5, RZ, RZ, R15 ;  /* 0x000000ffff057224 */ /* 0x000fe400078e000f */
[----:B------:R-:W-:-:S04]  /*0820*/  IMAD.IADD R4, R9, 0x1, R3 ;  /* 0x0000000109047824 */ /* 0x000fc800078e0203 */
[----:B------:R-:W-:Y:S01]  /*0830*/  IMAD R3, R4, R7, RZ ;  /* 0x0000000704037224 */ /* 0x000fe200078e02ff */
[----:B------:R-:W-:-:S03]  /*0840*/  MOV R4, R12 ;  /* 0x0000000c00047202 */ /* 0x000fc60000000f00 */
[C---:B------:R-:W-:Y:S02]  /*0850*/  IMAD R3, R8.reuse, R0, R3 ;  /* 0x0000000008037224 */ /* 0x040fe400078e0203 */
[----:B------:R-:W-:-:S03]  /*0860*/  IMAD.WIDE.U32 R4, R8, R7, R4 ;  /* 0x0000000708047225 */ /* 0x000fc600078e0004 */
[----:B0-----:R-:W-:Y:S02]  /*0870*/  LEA R6, P0, R4, UR8, 0x1 ;  /* 0x0000000804067c11 */ /* 0x001fe4000f8008ff */
[----:B------:R-:W-:-:S04]  /*0880*/  IADD3 R3, PT, PT, R5, R3, RZ ;  /* 0x0000000305037210 */ /* 0x000fc80007ffe0ff */
[----:B------:R-:W-:Y:S01]  /*0890*/  LEA.HI.X R7, R4, UR9, R3, 0x1, P0 ;  /* 0x0000000904077c11 */ /* 0x000fe200080f0c03 */
[----:B------:R-:W0:Y:S05]  /*08a0*/  LDCU.64 UR8, c[0x0][0x390] ;  /* 0x00007200ff0877ac */ /* 0x000e2a0008000a00 */
[----:B------:R-:W2:Y:S01]  /*08b0*/  LDG.E.U16.CONSTANT R7, desc[UR4][R6.64] ;  /* 0x0000000406077981 */ /* 0x000ea2000c1e9500 */
[----:B0-----:R-:W-:-:S04]  /*08c0*/  LEA R4, P0, R2, UR8, 0x1 ;  /* 0x0000000802047c11 */ /* 0x001fc8000f8008ff */
[----:B------:R-:W-:-:S05]  /*08d0*/  LEA.HI.X R5, R2, UR9, RZ, 0x1, P0 ;  /* 0x0000000902057c11 */ /* 0x000fca00080f0cff */
[----:B--2---:R-:W-:Y:S01]  /*08e0*/  STG.E.U16 desc[UR4][R4.64], R7 ;  /* 0x0000000704007986 */ /* 0x004fe2000c101504 */
[----:B------:R-:W-:Y:S05]  /*08f0*/  EXIT ;  /* 0x000000000000794d */ /* 0x000fea0003800000 */
        .weak           $__internal_0_$__cuda_sm20_div_s64
        .type           $__internal_0_$__cuda_sm20_div_s64,@function
        .size           $__internal_0_$__cuda_sm20_div_s64,(.L_x_16 - $__internal_0_$__cuda_sm20_div_s64)
$__internal_0_$__cuda_sm20_div_s64:
[-C--:B------:R-:W-:Y:S02]  /*0900*/  IADD3 R7, P1, PT, RZ, -R12.reuse, RZ ;  /* 0x8000000cff077210 */ /* 0x080fe40007f3e0ff */
[----:B------:R-:W-:Y:S02]  /*0910*/  ISETP.GE.AND P0, PT, R10, RZ, PT ;  /* 0x000000ff0a00720c */ /* 0x000fe40003f06270 */
[----:B------:R-:W-:Y:S01]  /*0920*/  ISETP.GE.AND P3, PT, R9, RZ, PT ;  /* 0x000000ff0900720c */ /* 0x000fe20003f66270 */
[----:B------:R-:W-:Y:S01]  /*0930*/  IMAD.X R11, RZ, RZ, ~R10, P1 ;  /* 0x000000ffff0b7224 */ /* 0x000fe200008e0e0a */
[----:B------:R-:W-:-:S04]  /*0940*/  SEL R6, R7, R12, !P0 ;  /* 0x0000000c07067207 */ /* 0x000fc80004000000 */
[----:B------:R-:W-:-:S04]  /*0950*/  SEL R7, R11, R10, !P0 ;  /* 0x0000000a0b077207 */ /* 0x000fc80004000000 */
[----:B------:R-:W0:Y:S08]  /*0960*/  I2F.U64.RP R11, R6 ;  /* 0x00000006000b7312 */ /* 0x000e300000309000 */
[----:B0-----:R-:W0:Y:S02]  /*0970*/  MUFU.RCP R11, R11 ;  /* 0x0000000b000b7308 */ /* 0x001e240000001000 */
[----:B0-----:R-:W-:-:S06]  /*0980*/  IADD3 R14, PT, PT, R11, 0x1ffffffe, RZ ;  /* 0x1ffffffe0b0e7810 */ /* 0x001fcc0007ffe0ff */
[----:B------:R-:W0:Y:S02]  /*0990*/  F2I.U64.TRUNC R14, R14 ;  /* 0x0000000e000e7311 */ /* 0x000e24000020d800 */
[----:B0-----:R-:W-:-:S04]  /*09a0*/  IMAD.WIDE.U32 R16, R14, R6, RZ ;  /* 0x000000060e107225 */ /* 0x001fc800078e00ff */
[C---:B------:R-:W-:Y:S01]  /*09b0*/  IMAD R13, R14.reuse, R7, R17 ;  /* 0x000000070e0d7224 */ /* 0x040fe200078e0211 */
[----:B------:R-:W-:Y:S02]  /*09c0*/  IADD3 R19, P0, PT, RZ, -R16, RZ ;  /* 0x80000010ff137210 */ /* 0x000fe40007f1e0ff */
[----:B------:R-:W-:Y:S01]  /*09d0*/  MOV R17, R14 ;  /* 0x0000000e00117202 */ /* 0x000fe20000000f00 */
[----:B------:R-:W-:Y:S02]  /*09e0*/  IMAD R13, R15, R6, R13 ;  /* 0x000000060f0d7224 */ /* 0x000fe400078e020d */
[----:B------:R-:W-:-:S04]  /*09f0*/  IMAD.HI.U32 R16, R14, R19, RZ ;  /* 0x000000130e107227 */ /* 0x000fc800078e00ff */
[----:B------:R-:W-:-:S04]  /*0a00*/  IMAD.X R13, RZ, RZ, ~R13, P0 ;  /* 0x000000ffff0d7224 */ /* 0x000fc800000e0e0d */
[----:B------:R-:W-:-:S04]  /*0a10*/  IMAD.WIDE.U32 R16, P0, R14, R13, R16 ;  /* 0x0000000d0e107225 */ /* 0x000fc80007800010 */
[C---:B------:R-:W-:Y:S02]  /*0a20*/  IMAD R11, R15.reuse, R13, RZ ;  /* 0x0000000d0f0b7224 */ /* 0x040fe400078e02ff */
[----:B------:R-:W-:-:S04]  /*0a30*/  IMAD.HI.U32 R16, P1, R15, R19, R16 ;  /* 0x000000130f107227 */ /* 0x000fc80007820010 */
[----:B------:R-:W-:Y:S01]  /*0a40*/  IMAD.HI.U32 R13, R15, R13, RZ ;  /* 0x0000000d0f0d7227 */ /* 0x000fe200078e00ff */
[----:B------:R-:W-:-:S03]  /*0a50*/  IADD3 R17, P2, PT, R11, R16, RZ ;  /* 0x000000100b117210 */ /* 0x000fc60007f5e0ff */
[----:B------:R-:W-:Y:S02]  /*0a60*/  IMAD.X R13, R13, 0x1, R15, P0 ;  /* 0x000000010d0d7824 */ /* 0x000fe400000e060f */
[----:B------:R-:W-:-:S03]  /*0a70*/  IMAD.WIDE.U32 R14, R17, R6, RZ ;  /* 0x00000006110e7225 */ /* 0x000fc600078e00ff */
[----:B------:R-:W-:Y:S01]  /*0a80*/  IADD3.X R13, PT, PT, RZ, RZ, R13, P2, P1 ;  /* 0x000000ffff0d7210 */ /* 0x000fe200017e240d */
[----:B------:R-:W-:Y:S01]  /*0a90*/  IMAD R11, R17, R7, R15 ;  /* 0x00000007110b7224 */ /* 0x000fe200078e020f */
[----:B------:R-:W-:-:S03]  /*0aa0*/  IADD3 R15, P0, PT, RZ, -R14, RZ ;  /* 0x8000000eff0f7210 */ /* 0x000fc60007f1e0ff */
[----:B------:R-:W-:Y:S02]  /*0ab0*/  IMAD R11, R13, R6, R11 ;  /* 0x000000060d0b7224 */ /* 0x000fe400078e020b */
[----:B------:R-:W-:-:S03]  /*0ac0*/  IMAD.HI.U32 R16, R17, R15, RZ ;  /* 0x0000000f11107227 */ /* 0x000fc600078e00ff */
[----:B------:R-:W-:Y:S02]  /*0ad0*/  IADD3.X R14, PT, PT, RZ, ~R11, RZ, P0, !PT ;  /* 0x8000000bff0e7210 */ /* 0x000fe400007fe4ff */
[----:B------:R-:W-:-:S03]  /*0ae0*/  IADD3 R11, P4, PT, RZ, -R8, RZ ;  /* 0x80000008ff0b7210 */ /* 0x000fc60007f9e0ff */
[----:B------:R-:W-:Y:S01]  /*0af0*/  IMAD.WIDE.U32 R16, P0, R17, R14, R16 ;  /* 0x0000000e11107225 */ /* 0x000fe20007800010 */
[----:B------:R-:W-:-:S03]  /*0b00*/  SEL R11, R11, R8, !P3 ;  /* 0x000000080b0b7207 */ /* 0x000fc60005800000 */
[----:B------:R-:W-:Y:S02]  /*0b10*/  IMAD.X R18, RZ, RZ, ~R9, P4 ;  /* 0x000000ffff127224 */ /* 0x000fe400020e0e09 */
[----:B------:R-:W-:-:S04]  /*0b20*/  IMAD.HI.U32 R16, P1, R13, R15, R16 ;  /* 0x0000000f0d107227 */ /* 0x000fc80007820010 */
[CC--:B------:R-:W-:Y:S02]  /*0b30*/  IMAD R15, R13.reuse, R14.reuse, RZ ;  /* 0x0000000e0d0f7224 */ /* 0x0c0fe400078e02ff */
[----:B------:R-:W-:-:S03]  /*0b40*/  IMAD.HI.U32 R14, R13, R14, RZ ;  /* 0x0000000e0d0e7227 */ /* 0x000fc600078e00ff */
[----:B------:R-:W-:Y:S02]  /*0b50*/  IADD3 R16, P2, PT, R15, R16, RZ ;  /* 0x000000100f107210 */ /* 0x000fe40007f5e0ff */
[----:B------:R-:W-:Y:S02]  /*0b60*/  IADD3.X R15, PT, PT, R14, R13, RZ, P0, !PT ;  /* 0x0000000d0e0f7210 */ /* 0x000fe400007fe4ff */
[----:B------:R-:W-:Y:S01]  /*0b70*/  SEL R13, R18, R9, !P3 ;  /* 0x00000009120d7207 */ /* 0x000fe20005800000 */
[----:B------:R-:W-:Y:S01]  /*0b80*/  IMAD.HI.U32 R14, R16, R11, RZ ;  /* 0x0000000b100e7227 */ /* 0x000fe200078e00ff */
[----:B------:R-:W-:-:S03]  /*0b90*/  IADD3.X R18, PT, PT, RZ, RZ, R15, P2, P1 ;  /* 0x000000ffff127210 */ /* 0x000fc600017e240f */
[----:B------:R-:W-:Y:S02]  /*0ba0*/  IMAD.MOV.U32 R15, RZ, RZ, RZ ;  /* 0x000000ffff0f7224 */ /* 0x000fe400078e00ff */
[-C--:B------:R-:W-:Y:S02]  /*0bb0*/  IMAD R17, R18, R13.reuse, RZ ;  /* 0x0000000d12117224 */ /* 0x080fe400078e02ff */
[----:B------:R-:W-:-:S04]  /*0bc0*/  IMAD.WIDE.U32 R14, R16, R13, R14 ;  /* 0x0000000d100e7225 */ /* 0x000fc800078e000e */
[----:B------:R-:W-:-:S04]  /*0bd0*/  IMAD.HI.U32 R16, R18, R13, RZ ;  /* 0x0000000d12107227 */ /* 0x000fc800078e00ff */
[----:B------:R-:W-:-:S05]  /*0be0*/  IMAD.HI.U32 R14, P0, R18, R11, R14 ;  /* 0x0000000b120e7227 */ /* 0x000fca000780000e */
[----:B------:R-:W-:Y:S02]  /*0bf0*/  IADD3 R17, P1, PT, R17, R14, RZ ;  /* 0x0000000e11117210 */ /* 0x000fe40007f3e0ff */
[----:B------:R-:W-:-:S03]  /*0c00*/  IADD3.X R16, PT, PT, R16, RZ, RZ, P0, !PT ;  /* 0x000000ff10107210 */ /* 0x000fc600007fe4ff */
[----:B------:R-:W-:-:S04]  /*0c10*/  IMAD.WIDE.U32 R14, R17, R6, RZ ;  /* 0x00000006110e7225 */ /* 0x000fc800078e00ff */
[----:B------:R-:W-:Y:S01]  /*0c20*/  IMAD.X R19, RZ, RZ, R16, P1 ;  /* 0x000000ffff137224 */ /* 0x000fe200008e0610 */
[----:B------:R-:W-:Y:S01]  /*0c30*/  IADD3 R21, P1, PT, -R14, R11, RZ ;  /* 0x0000000b0e157210 */ /* 0x000fe20007f3e1ff */
[----:B------:R-:W-:-:S03]  /*0c40*/  IMAD R15, R17, R7, R15 ;  /* 0x00000007110f7224 */ /* 0x000fc600078e020f */
[-C--:B------:R-:W-:Y:S01]  /*0c50*/  ISETP.GE.U32.AND P0, PT, R21, R6.reuse, PT ;  /* 0x000000061500720c */ /* 0x080fe20003f06070 */
[----:B------:R-:W-:-:S05]  /*0c60*/  IMAD R14, R19, R6, R15 ;  /* 0x00000006130e7224 */ /* 0x000fca00078e020f */
[----:B------:R-:W-:Y:S02]  /*0c70*/  IADD3.X R15, PT, PT, ~R14, R13, RZ, P1, !PT ;  /* 0x0000000d0e0f7210 */ /* 0x000fe40000ffe5ff */
[----:B------:R-:W-:Y:S02]  /*0c80*/  IADD3 R11, P1, PT, R21, -R6, RZ ;  /* 0x80000006150b7210 */ /* 0x000fe40007f3e0ff */
[----:B------:R-:W-:Y:S02]  /*0c90*/  ISETP.GE.U32.AND.EX P0, PT, R15, R7, PT, P0 ;  /* 0x000000070f00720c */ /* 0x000fe40003f06100 */
[----:B------:R-:W-:Y:S01]  /*0ca0*/  IADD3 R14, P2, PT, R17, 0x1, RZ ;  /* 0x00000001110e7810 */ /* 0x000fe20007f5e0ff */
[----:B------:R-:W-:Y:S01]  /*0cb0*/  IMAD.X R13, R15, 0x1, ~R7, P1 ;  /* 0x000000010f0d7824 */ /* 0x000fe200008e0e07 */
[----:B------:R-:W-:Y:S02]  /*0cc0*/  SEL R11, R11, R21, P0 ;  /* 0x000000150b0b7207 */ /* 0x000fe40000000000 */
[----:B------:R-:W-:-:S02]  /*0cd0*/  IADD3.X R16, PT, PT, RZ, R19, RZ, P2, !PT ;  /* 0x00000013ff107210 */ /* 0x000fc400017fe4ff */
[----:B------:R-:W-:Y:S02]  /*0ce0*/  SEL R17, R14, R17, P0 ;  /* 0x000000110e117207 */ /* 0x000fe40000000000 */
[----:B------:R-:W-:Y:S02]  /*0cf0*/  SEL R13, R13, R15, P0 ;  /* 0x0000000f0d0d7207 */ /* 0x000fe40000000000 */
[----:B------:R-:W-:Y:S02]  /*0d00*/  ISETP.GE.U32.AND P1, PT, R11, R6, PT ;  /* 0x000000060b00720c */ /* 0x000fe40003f26070 */
[----:B------:R-:W-:Y:S02]  /*0d10*/  SEL R14, R16, R19, P0 ;  /* 0x00000013100e7207 */ /* 0x000fe40000000000 */
[----:B------:R-:W-:Y:S02]  /*0d20*/  IADD3 R6, P2, PT, R17, 0x1, RZ ;  /* 0x0000000111067810 */ /* 0x000fe40007f5e0ff */
[----:B------:R-:W-:-:S02]  /*0d30*/  ISETP.GE.U32.AND.EX P0, PT, R13, R7, PT, P1 ;  /* 0x000000070d00720c */ /* 0x000fc40003f06110 */
[----:B------:R-:W-:Y:S01]  /*0d40*/  LOP3.LUT R11, R10, R9, RZ, 0x3c, !PT ;  /* 0x000000090a0b7212 */ /* 0x000fe200078e3cff */
[----:B------:R-:W-:Y:S01]  /*0d50*/  IMAD.X R13, RZ, RZ, R14, P2 ;  /* 0x000000ffff0d7224 */ /* 0x000fe200010e060e */
[----:B------:R-:W-:Y:S02]  /*0d60*/  SEL R6, R6, R17, P0 ;  /* 0x0000001106067207 */ /* 0x000fe40000000000 */
[----:B------:R-:W-:Y:S01]  /*0d70*/  ISETP.GE.AND P1, PT, R11, RZ, PT ;  /* 0x000000ff0b00720c */ /* 0x000fe20003f26270 */
[----:B------:R-:W-:Y:S01]  /*0d80*/  HFMA2 R11, -RZ, RZ, 0, 0 ;  /* 0x00000000ff0b7431 */ /* 0x000fe200000001ff */
[----:B------:R-:W-:Y:S02]  /*0d90*/  SEL R13, R13, R14, P0 ;  /* 0x0000000e0d0d7207 */ /* 0x000fe40000000000 */
[----:B------:R-:W-:Y:S02]  /*0da0*/  IADD3 R7, P2, PT, RZ, -R6, RZ ;  /* 0x80000006ff077210 */ /* 0x000fe40007f5e0ff */
[----:B------:R-:W-:-:S02]  /*0db0*/  ISETP.NE.U32.AND P0, PT, R12, RZ, PT ;  /* 0x000000ff0c00720c */ /* 0x000fc40003f05070 */
[-C--:B------:R-:W-:Y:S02]  /*0dc0*/  IADD3.X R12, PT, PT, RZ, ~R13.reuse, RZ, P2, !PT ;  /* 0x8000000dff0c7210 */ /* 0x080fe400017fe4ff */
[----:B------:R-:W-:Y:S01]  /*0dd0*/  ISETP.NE.AND.EX P0, PT, R10, RZ, PT, P0 ;  /* 0x000000ff0a00720c */ /* 0x000fe20003f05300 */
[----:B------:R-:W-:Y:S01]  /*0de0*/  IMAD.MOV.U32 R10, RZ, RZ, R0 ;  /* 0x000000ffff0a7224 */ /* 0x000fe200078e0000 */
[----:B------:R-:W-:Y:S02]  /*0df0*/  SEL R6, R7, R6, !P1 ;  /* 0x0000000607067207 */ /* 0x000fe40004800000 */
[----:B------:R-:W-:Y:S02]  /*0e00*/  SEL R13, R12, R13, !P1 ;  /* 0x0000000d0c0d7207 */ /* 0x000fe40004800000 */
[----:B------:R-:W-:Y:S02]  /*0e10*/  SEL R6, R6, 0xffffffff, P0 ;  /* 0xffffffff06067807 */ /* 0x000fe40000000000 */
[----:B------:R-:W-:Y:S01]  /*0e20*/  SEL R13, R13, 0xffffffff, P0 ;  /* 0xffffffff0d0d7807 */ /* 0x000fe20000000000 */
[----:B------:R-:W-:Y:S06]  /*0e30*/  RET.REL.NODEC R10 `(_Z17gather_kernel_f16PK6__halfPKlPS_llll) ;  /* 0xfffffff00a707950 */ /* 0x000fec0003c3ffff */
.L_x_5:
[----:B------:R-:W-:-:S00]  /*0e40*/  BRA `(.L_x_5) ;  /* 0xfffffffc00fc7947 */ /* 0x000fc0000383ffff */
[----:B------:R-:W-:-:S00]  /*0e50*/  NOP ;  /* 0x0000000000007918 */ /* 0x000fc00000000000 */
        /* <DEDUP_REMOVED lines=10> */
.L_x_16:


//--------------------- .text._Z23gather_axis0_kernel_f16PK6__halfPKlPS_ll --------------------------
	.section	.text._Z23gather_axis0_kernel_f16PK6__halfPKlPS_ll,"ax",@progbits
	.align	128
        .global         _Z23gather_axis0_kernel_f16PK6__halfPKlPS_ll
        .type           _Z23gather_axis0_kernel_f16PK6__halfPKlPS_ll,@function
        .size           _Z23gather_axis0_kernel_f16PK6__halfPKlPS_ll,(.L_x_19 - _Z23gather_axis0_kernel_f16PK6__halfPKlPS_ll)
        .other          _Z23gather_axis0_kernel_f16PK6__halfPKlPS_ll,@"STO_CUDA_ENTRY STV_DEFAULT"
_Z23gather_axis0_kernel_f16PK6__halfPKlPS_ll:
.text._Z23gather_axis0_kernel_f16PK6__halfPKlPS_ll:
[----:B------:R-:W-:Y:S01]  /*0000*/  LDC R1, c[0x0][0x37c] ;  /* 0x0000df00ff017b82 */ /* 0x000fe20000000800 */
[----:B------:R-:W0:Y:S07]  /*0010*/  S2R R11, SR_CTAID.X ;  /* 0x00000000000b7919 */ /* 0x000e2e0000002500 */
[----:B------:R-:W0:Y:S01]  /*0020*/  LDC.64 R2, c[0x0][0x388] ;  /* 0x0000e200ff027b82 */ /* 0x000e220000000a00 */
[----:B------:R-:W1:Y:S01]  /*0030*/  LDCU.64 UR4, c[0x0][0x358] ;  /* 0x00006b00ff0477ac */ /* 0x000e620008000a00 */
[----:B------:R-:W2:Y:S01]  /*0040*/  LDCU.64 UR6, c[0x0][0x398] ;  /* 0x00007300ff0677ac */ /* 0x000ea20008000a00 */
[----:B0-----:R-:W-:-:S06]  /*0050*/  IMAD.WIDE.U32 R2, R11, 0x8, R2 ;  /* 0x000000080b027825 */ /* 0x001fcc00078e0002 */
[----:B-1----:R-:W2:Y:S02]  /*0060*/  LDG.E.64.CONSTANT R2, desc[UR4][R2.64] ;  /* 0x0000000402027981 */ /* 0x002ea4000c1e9b00 */
[----:B--2---:R-:W-:-:S04]  /*0070*/  ISETP.GE.U32.AND P0, PT, R2, UR6, PT ;  /* 0x0000000602007c0c */ /* 0x004fc8000bf06070 */
[----:B------:R-:W-:-:S04]  /*0080*/  ISETP.GE.AND.EX P0, PT, R3, UR7, PT, P0 ;  /* 0x0000000703007c0c */ /* 0x000fc8000bf06300 */
[----:B------:R-:W-:-:S13]  /*0090*/  ISETP.LT.OR P0, PT, R3, RZ, P0 ;  /* 0x000000ff0300720c */ /* 0x000fda0000701670 */
[----:B------:R-:W-:Y:S05]  /*00a0*/  @P0 EXIT ;  /* 0x000000000000094d */ /* 0x000fea0003800000 */
[----:B------:R-:W0:Y:S01]  /*00b0*/  S2R R0, SR_TID.X ;  /* 0x0000000000007919 */ /* 0x000e220000002100 */
[----:B------:R-:W0:Y:S02]  /*00c0*/  LDCU.64 UR8, c[0x0][0x3a0] ;  /* 0x00007400ff0877ac */ /* 0x000e240008000a00 */
[----:B0-----:R-:W-:-:S04]  /*00d0*/  ISETP.GE.U32.AND P0, PT, R0, UR8, PT ;  /* 0x0000000800007c0c */ /* 0x001fc8000bf06070 */
[----:B------:R-:W-:-:S13]  /*00e0*/  ISETP.GE.AND.EX P0, PT, RZ, UR9, PT, P0 ;  /* 0x00000009ff007c0c */ /* 0x000fda000bf06300 */
[----:B------:R-:W-:Y:S05]  /*00f0*/  @P0 EXIT ;  /* 0x000000000000094d */ /* 0x000fea0003800000 */
[----:B------:R-:W-:Y:S01]  /*0100*/  IMAD.MOV.U32 R4, RZ, RZ, R0 ;  /* 0x000000ffff047224 */ /* 0x000fe200078e0000 */
[----:B------:R-:W0:Y:S01]  /*0110*/  LDCU UR6, c[0x0][0x360] ;  /* 0x00006c00ff0677ac */ /* 0x000e220008000800 */
[----:B------:R-:W-:Y:S01]  /*0120*/  IMAD.MOV.U32 R5, RZ, RZ, RZ ;  /* 0x000000ffff057224 */ /* 0x000fe200078e00ff */
[----:B------:R-:W1:Y:S01]  /*0130*/  LDCU.64 UR10, c[0x0][0x390] ;  /* 0x00007200ff0a77ac */ /* 0x000e620008000a00 */
[----:B------:R-:W2:Y:S05]  /*0140*/  LDCU.64 UR12, c[0x0][0x380] ;  /* 0x00007000ff0c77ac */ /* 0x000eaa0008000a00 */
.L_x_6:
[----:B---3--:R-:W-:-:S04]  /*0150*/  IMAD R7, R3, UR8, RZ ;  /* 0x0000000803077c24 */ /* 0x008fc8000f8e02ff */
[C---:B------:R-:W-:Y:S02]  /*0160*/  IMAD R9, R2.reuse, UR9, R7 ;  /* 0x0000000902097c24 */ /* 0x040fe4000f8e0207 */
[----:B------:R-:W-:-:S04]  /*0170*/  IMAD.WIDE.U32 R6, R2, UR8, R4 ;  /* 0x0000000802067c25 */ /* 0x000fc8000f8e0004 */
[----:B------:R-:W-:Y:S01]  /*0180*/  IMAD.IADD R7, R7, 0x1, R9 ;  /* 0x0000000107077824 */ /* 0x000fe200078e0209 */
[----:B--2---:R-:W-:-:S04]  /*0190*/  LEA R8, P0, R6, UR12, 0x1 ;  /* 0x0000000c06087c11 */ /* 0x004fc8000f8008ff */
[----:B------:R-:W-:-:S06]  /*01a0*/  LEA.HI.X R9, R6, UR13, R7, 0x1, P0 ;  /* 0x0000000d06097c11 */ /* 0x000fcc00080f0c07 */
[----:B------:R-:W2:Y:S01]  /*01b0*/  LDG.E.U16.CONSTANT R9, desc[UR4][R8.64] ;  /* 0x0000000408097981 */ /* 0x000ea2000c1e9500 */
[----:B------:R-:W-:-:S04]  /*01c0*/  IMAD.WIDE.U32 R4, R11, UR8, R4 ;  /* 0x000000080b047c25 */ /* 0x000fc8000f8e0004 */
[----:B------:R-:W-:Y:S01]  /*01d0*/  IMAD R5, R11, UR9, R5 ;  /* 0x000000090b057c24 */ /* 0x000fe2000f8e0205 */
[----:B-1----:R-:W-:-:S04]  /*01e0*/  LEA R6, P0, R4, UR10, 0x1 ;  /* 0x0000000a04067c11 */ /* 0x002fc8000f8008ff */
[----:B------:R-:W-:Y:S01]  /*01f0*/  LEA.HI.X R7, R4, UR11, R5, 0x1, P0 ;  /* 0x0000000b04077c11 */ /* 0x000fe200080f0c05 */
[----:B0-----:R-:W-:-:S04]  /*0200*/  VIADD R4, R0, UR6 ;  /* 0x0000000600047c36 */ /* 0x001fc80008000000 */
[--C-:B------:R-:W-:Y:S01]  /*0210*/  IMAD.MOV.U32 R0, RZ, RZ, R4.reuse ;  /* 0x000000ffff007224 */ /* 0x100fe200078e0004 */
[----:B------:R-:W-:Y:S02]  /*0220*/  ISETP.GE.U32.AND P0, PT, R4, UR8, PT ;  /* 0x0000000804007c0c */ /* 0x000fe4000bf06070 */
[----:B------:R-:W-:-:S04]  /*0230*/  SHF.R.S32.HI R5, RZ, 0x1f, R4 ;  /* 0x0000001fff057819 */ /* 0x000fc80000011404 */
[----:B------:R-:W-:Y:S01]  /*0240*/  ISETP.GE.AND.EX P0, PT, R5, UR9, PT, P0 ;  /* 0x0000000905007c0c */ /* 0x000fe2000bf06300 */
[----:B--2---:R3:W-:-:S12]  /*0250*/  STG.E.U16 desc[UR4][R6.64], R9 ;  /* 0x0000000906007986 */ /* 0x0047d8000c101504 */
[----:B------:R-:W-:Y:S05]  /*0260*/  @!P0 BRA `(.L_x_6) ;  /* 0xfffffffc00b88947 */ /* 0x000fea000383ffff */
[----:B------:R-:W-:Y:S05]  /*0270*/  EXIT ;  /* 0x000000000000794d */ /* 0x000fea0003800000 */
.L_x_7:
        /* <DEDUP_REMOVED lines=16> */
.L_x_19:


//--------------------- .text._Z17gather_kernel_f32PKfPKlPfllll --------------------------
	.section	.text._Z17gather_kernel_f32PKfPKlPfllll,"ax",@progbits
	.align	128
        .global         _Z17gather_kernel_f32PKfPKlPfllll
        .type           _Z17gather_kernel_f32PKfPKlPfllll,@function
        .size           _Z17gather_kernel_f32PKfPKlPfllll,(.L_x_17 - _Z17gather_kernel_f32PKfPKlPfllll)
        .other          _Z17gather_kernel_f32PKfPKlPfllll,@"STO_CUDA_ENTRY STV_DEFAULT"
_Z17gather_kernel_f32PKfPKlPfllll:
.text._Z17gather_kernel_f32PKfPKlPfllll:
        /* <DEDUP_REMOVED lines=49> */
.L_x_8:
[----:B------:R-:W-:Y:S01]  /*0310*/  HFMA2 R9, -RZ, RZ, 0, 0 ;  /* 0x00000000ff097431 */ /* 0x000fe200000001ff */
[----:B------:R-:W-:Y:S01]  /*0320*/  MOV R12, UR4 ;  /* 0x00000004000c7c02 */ /* 0x000fe20008000f00 */
[----:B------:R-:W-:Y:S01]  /*0330*/  IMAD.U32 R13, RZ, RZ, UR5 ;  /* 0x00000005ff0d7e24 */ /* 0x000fe2000f8e00ff */
[----:B------:R-:W-:Y:S01]  /*0340*/  MOV R0, 0x380 ;  /* 0x0000038000007802 */ /* 0x000fe20000000f00 */
[----:B------:R-:W-:Y:S02]  /*0350*/  IMAD.MOV.U32 R8, RZ, RZ, R2 ;  /* 0x000000ffff087224 */ /* 0x000fe400078e0002 */
[----:B------:R-:W-:-:S07]  /*0360*/  IMAD.U32 R10, RZ, RZ, UR6 ;  /* 0x00000006ff0a7e24 */ /* 0x000fce000f8e00ff */
[----:B------:R-:W-:Y:S05]  /*0370*/  CALL.REL.NOINC `($__internal_1_$__cuda_sm20_div_s64) ;  /* 0x0000000400607944 */ /* 0x000fea0003c00000 */
        /* <DEDUP_REMOVED lines=9> */
.L_x_9:
        /* <DEDUP_REMOVED lines=33> */
.L_x_11:
[----:B------:R-:W0:Y:S01]  /*0620*/  LDCU.64 UR6, c[0x0][0x3a8] ;  /* 0x00007500ff0677ac */ /* 0x000e220008000a00 */
[----:B------:R-:W-:Y:S01]  /*0630*/  MOV R0, 0x670 ;  /* 0x0000067000007802 */ /* 0x000fe20000000f00 */
[----:B0-----:R-:W-:Y:S01]  /*0640*/  IMAD.U32 R12, RZ, RZ, UR6 ;  /* 0x00000006ff0c7e24 */ /* 0x001fe2000f8e00ff */
[----:B------:R-:W-:-:S07]  /*0650*/  MOV R10, UR7 ;  /* 0x00000007000a7c02 */ /* 0x000fce0008000f00 */
[----:B------:R-:W-:Y:S05]  /*0660*/  CALL.REL.NOINC `($__internal_1_$__cuda_sm20_div_s64) ;  /* 0x0000000000a47944 */ /* 0x000fea0003c00000 */
        /* <DEDUP_REMOVED lines=12> */
.L_x_12:
[----:B------:R-:W-:Y:S05]  /*0730*/  BSYNC.RECONVERGENT B0 ;  /* 0x0000000000007941 */ /* 0x000fea0003800200 */
.L_x_10:
        /* <DEDUP_REMOVED lines=23> */
[----:B------:R-:W2:Y:S01]  /*08b0*/  LDG.E.CONSTANT R7, desc[UR4][R6.64] ;  /* 0x0000000406077981 */ /* 0x000ea2000c1e9900 */
[----:B0-----:R-:W-:-:S04]  /*08c0*/  LEA R4, P0, R2, UR8, 0x2 ;  /* 0x0000000802047c11 */ /* 0x001fc8000f8010ff */
[----:B------:R-:W-:-:S05]  /*08d0*/  LEA.HI.X R5, R2, UR9, RZ, 0x2, P0 ;  /* 0x0000000902057c11 */ /* 0x000fca00080f14ff */
[----:B--2---:R-:W-:Y:S01]  /*08e0*/  STG.E desc[UR4][R4.64], R7 ;  /* 0x0000000704007986 */ /* 0x004fe2000c101904 */
[----:B------:R-:W-:Y:S05]  /*08f0*/  EXIT ;  /* 0x000000000000794d */ /* 0x000fea0003800000 */
        .weak           $__internal_1_$__cuda_sm20_div_s64
        .type           $__internal_1_$__cuda_sm20_div_s64,@function
        .size           $__internal_1_$__cuda_sm20_div_s64,(.L_x_17 - $__internal_1_$__cuda_sm20_div_s64)
$__internal_1_$__cuda_sm20_div_s64:
        /* <DEDUP_REMOVED lines=83> */
[----:B------:R-:W-:Y:S06]  /*0e30*/  RET.REL.NODEC R10 `(_Z17gather_kernel_f32PKfPKlPfllll) ;  /* 0xfffffff00a707950 */ /* 0x000fec0003c3ffff */
.L_x_13:
        /* <DEDUP_REMOVED lines=12> */
.L_x_17:


//--------------------- .text._Z23gather_axis0_kernel_f32PKfPKlPfll --------------------------
	.section	.text._Z23gather_axis0_kernel_f32PKfPKlPfll,"ax",@progbits
	.align	128
        .global         _Z23gather_axis0_kernel_f32PKfPKlPfll
        .type           _Z23gather_axis0_kernel_f32PKfPKlPfll,@function
        .size           _Z23gather_axis0_kernel_f32PKfPKlPfll,(.L_x_21 - _Z23gather_axis0_kernel_f32PKfPKlPfll)
        .other          _Z23gather_axis0_kernel_f32PKfPKlPfll,@"STO_CUDA_ENTRY STV_DEFAULT"
_Z23gather_axis0_kernel_f32PKfPKlPfll:
.text._Z23gather_axis0_kernel_f32PKfPKlPfll:
        /* <DEDUP_REMOVED lines=21> */
.L_x_14:
[----:B---3--:R-:W-:-:S04]  /*0150*/  IMAD R5, R3, UR8, RZ ;  /* 0x0000000803057c24 */ /* 0x008fc8000f8e02ff */
[C---:B------:R-:W-:Y:S02]  /*0160*/  IMAD R9, R2.reuse, UR9, R5 ;  /* 0x0000000902097c24 */ /* 0x040fe4000f8e0205 */
[----:B------:R-:W-:-:S04]  /*0170*/  IMAD.WIDE.U32 R4, R2, UR8, R6 ;  /* 0x0000000802047c25 */ /* 0x000fc8000f8e0006 */
[----:B------:R-:W-:Y:S01]  /*0180*/  IMAD.IADD R5, R5, 0x1, R9 ;  /* 0x0000000105057824 */ /* 0x000fe200078e0209 */
[----:B-1----:R-:W-:-:S04]  /*0190*/  LEA R8, P0, R4, UR10, 0x2 ;  /* 0x0000000a04087c11 */ /* 0x002fc8000f8010ff */
[----:B------:R-:W-:-:S06]  /*01a0*/  LEA.HI.X R9, R4, UR11, R5, 0x2, P0 ;  /* 0x0000000b04097c11 */ /* 0x000fcc00080f1405 */
[----:B------:R-:W3:Y:S01]  /*01b0*/  LDG.E.CONSTANT R9, desc[UR4][R8.64] ;  /* 0x0000000408097981 */ /* 0x000ee2000c1e9900 */
[----:B------:R-:W-:-:S04]  /*01c0*/  IMAD.WIDE.U32 R6, R11, UR8, R6 ;  /* 0x000000080b067c25 */ /* 0x000fc8000f8e0006 */
[----:B------:R-:W-:Y:S01]  /*01d0*/  IMAD R5, R11, UR9, R7 ;  /* 0x000000090b057c24 */ /* 0x000fe2000f8e0207 */
[----:B--2---:R-:W-:-:S04]  /*01e0*/  LEA R4, P0, R6, UR12, 0x2 ;  /* 0x0000000c06047c11 */ /* 0x004fc8000f8010ff */
[----:B------:R-:W-:Y:S01]  /*01f0*/  LEA.HI.X R5, R6, UR13, R5, 0x2, P0 ;  /* 0x0000000d06057c11 */ /* 0x000fe200080f1405 */
[----:B0-----:R-:W-:-:S04]  /*0200*/  VIADD R6, R0, UR6 ;  /* 0x0000000600067c36 */ /* 0x001fc80008000000 */
[--C-:B------:R-:W-:Y:S01]  /*0210*/  IMAD.MOV.U32 R0, RZ, RZ, R6.reuse ;  /* 0x000000ffff007224 */ /* 0x100fe200078e0006 */
[----:B------:R-:W-:Y:S02]  /*0220*/  ISETP.GE.U32.AND P0, PT, R6, UR8, PT ;  /* 0x0000000806007c0c */ /* 0x000fe4000bf06070 */
[----:B------:R-:W-:-:S04]  /*0230*/  SHF.R.S32.HI R7, RZ, 0x1f, R6 ;  /* 0x0000001fff077819 */ /* 0x000fc80000011406 */
[----:B------:R-:W-:Y:S01]  /*0240*/  ISETP.GE.AND.EX P0, PT, R7, UR9, PT, P0 ;  /* 0x0000000907007c0c */ /* 0x000fe2000bf06300 */
[----:B---3--:R3:W-:-:S12]  /*0250*/  STG.E desc[UR4][R4.64], R9 ;  /* 0x0000000904007986 */ /* 0x0087d8000c101904 */
[----:B------:R-:W-:Y:S05]  /*0260*/  @!P0 BRA `(.L_x_14) ;  /* 0xfffffffc00b88947 */ /* 0x000fea000383ffff */
[----:B------:R-:W-:Y:S05]  /*0270*/  EXIT ;  /* 0x000000000000794d */ /* 0x000fea0003800000 */
.L_x_15:
        /* <DEDUP_REMOVED lines=16> */
.L_x_21:


//--------------------- .nv.shared.reserved.0     --------------------------
	.section	.nv.shared.reserved.0,"aw",@nobits
	.weak		__nv_reservedSMEM_offset_0_alias
	.size		__nv_reservedSMEM_offset_0_alias, 0, 64
	.other		__nv_reservedSMEM_offset_0_alias,@"STO_CUDA_RESERVED_SHARED STV_DEFAULT"
__nv_reservedSMEM_offset_0_alias:
	.zero		0
	.zero		64


//--------------------- .nv.constant0._Z17gather_kernel_f16PK6__halfPKlPS_llll --------------------------
	.section	.nv.constant0._Z17gather_kernel_f16PK6__halfPKlPS_llll,"a",@progbits
	.sectionflags	@""
	.align	4
.nv.constant0._Z17gather_kernel_f16PK6__halfPKlPS_llll:
	.zero		952


//--------------------- .nv.constant0._Z23gather_axis0_kernel_f16PK6__halfPKlPS_ll --------------------------
	.section	.nv.constant0._Z23gather_axis0_kernel_f16PK6__halfPKlPS_ll,"a",@progbits
	.sectionflags	@""
	.align	4
.nv.constant0._Z23gather_axis0_kernel_f16PK6__halfPKlPS_ll:
	.zero		936


//--------------------- .nv.constant0._Z17gather_kernel_f32PKfPKlPfllll --------------------------
	.section	.nv.constant0._Z17gather_kernel_f32PKfPKlPfllll,"a",@progbits
	.sectionflags	@""
	.align	4
.nv.constant0._Z17gather_kernel_f32PKfPKlPfllll:
	.zero		952


//--------------------- .nv.constant0._Z23gather_axis0_kernel_f32PKfPKlPfll --------------------------
	.section	.nv.constant0._Z23gather_axis0_kernel_f32PKfPKlPfll,"a",@progbits
	.sectionflags	@""
	.align	4
.nv.constant0._Z23gather_axis0_kernel_f32PKfPKlPfll:
	.zero		936


//--------------------- SYMBOLS --------------------------

	.type		.nv.reservedSmem.offset0,@object
	.size		.nv.reservedSmem.offset0,0x4
